	.target	sm_90a

	.elftype	@"ET_EXEC"


//--------------------- .note.nv.tkinfo           --------------------------
	.section	.note.nv.tkinfo,"",@"SHT_NOTE"
	.sectionflags	@"SHF_NOTE_NV_TKINFO"
	.tkinfo
        /*0018*/ 	.word	0x00000002
        /*0030*/ 	.string	""
        /*0030*/ 	.string	"ptxas"
        /*0030*/ 	.string	"Cuda compilation tools, release 13.0, V13.0.88"
        /*0030*/ 	.string	"Build cuda_13.0.r13.0/compiler.36424714_0"
        /*0030*/ 	.string	"-v  -suppress-debug-info  -lineinfo  -arch sm_90a "



//--------------------- .note.nv.cuinfo           --------------------------
	.section	.note.nv.cuinfo,"",@"SHT_NOTE"
	.sectionflags	@"SHF_NOTE_NV_CUINFO"
        /*0018*/ 	.short	0x0002
        /*001a*/ 	.short	0x005a
        /*001c*/ 	.short	0x0082
	.zero		2


//--------------------- .nv.info                  --------------------------
	.section	.nv.info,"",@"SHT_CUDA_INFO"
	.align	4


	//----- nvinfo : EIATTR_REGCOUNT
	.align		4
        /*0000*/ 	.byte	0x04, 0x2f
        /*0002*/ 	.short	(.L_1 - .L_0)
	.align		4
.L_0:
        /*0004*/ 	.word	index@(matmul_kernel)
        /*0008*/ 	.word	0x00000080


	//----- nvinfo : EIATTR_FRAME_SIZE
	.align		4
.L_1:
        /*000c*/ 	.byte	0x04, 0x11
        /*000e*/ 	.short	(.L_3 - .L_2)
	.align		4
.L_2:
        /*0010*/ 	.word	index@(matmul_kernel)
        /*0014*/ 	.word	0x00000028


	//----- nvinfo : EIATTR_MIN_STACK_SIZE
	.align		4
.L_3:
        /*0018*/ 	.byte	0x04, 0x12
        /*001a*/ 	.short	(.L_5 - .L_4)
	.align		4
.L_4:
        /*001c*/ 	.word	index@(matmul_kernel)
        /*0020*/ 	.word	0x00000028
.L_5:


//--------------------- .nv.compat                --------------------------
	.section	.nv.compat,"",@"SHT_CUDA_COMPAT_INFO"
	.align	4
        /*0000*/ 	.byte	0x02, 0x09, 0x01, 0x00, 0x02, 0x02, 0x04, 0x00, 0x02, 0x05, 0x05, 0x00, 0x03, 0x07, 0x01, 0x01
        /*0010*/ 	.byte	0x02, 0x03, 0x00, 0x00, 0x02, 0x06, 0x01, 0x00, 0x04, 0x0b, 0x08, 0x00, 0x00, 0x00, 0x00, 0x00
        /*0020*/ 	.byte	0x00, 0x00, 0x00, 0x00


//--------------------- .nv.info.matmul_kernel    --------------------------
	.section	.nv.info.matmul_kernel,"",@"SHT_CUDA_INFO"
	.sectionflags	@""
	.align	4


	//----- nvinfo : EIATTR_CUDA_API_VERSION
	.align		4
        /*0000*/ 	.byte	0x04, 0x37
        /*0002*/ 	.short	(.L_7 - .L_6)
.L_6:
        /*0004*/ 	.word	0x00000082


	//----- nvinfo : EIATTR_KPARAM_INFO
	.align		4
.L_7:
        /*0008*/ 	.byte	0x04, 0x17
        /*000a*/ 	.short	(.L_9 - .L_8)
.L_8:
        /*000c*/ 	.word	0x00000000
        /*0010*/ 	.short	0x000d
        /*0012*/ 	.short	0x0048
        /*0014*/ 	.byte	0x00, 0xf4, 0x21, 0x00


	//----- nvinfo : EIATTR_KPARAM_INFO
	.align		4
.L_9:
        /*0018*/ 	.byte	0x04, 0x17
        /*001a*/ 	.short	(.L_11 - .L_10)
.L_10:
        /*001c*/ 	.word	0x00000000
        /*0020*/ 	.short	0x000c
        /*0022*/ 	.short	0x0040
        /*0024*/ 	.byte	0x00, 0xf4, 0x21, 0x00


	//----- nvinfo : EIATTR_KPARAM_INFO
	.align		4
.L_11:
        /*0028*/ 	.byte	0x04, 0x17
        /*002a*/ 	.short	(.L_13 - .L_12)
.L_12:
        /*002c*/ 	.word	0x00000000
        /*0030*/ 	.short	0x000b
        /*0032*/ 	.short	0x0038
        /*0034*/ 	.byte	0x00, 0xf0, 0x11, 0x00


	//----- nvinfo : EIATTR_KPARAM_INFO
	.align		4
.L_13:
        /*0038*/ 	.byte	0x04, 0x17
        /*003a*/ 	.short	(.L_15 - .L_14)
.L_14:
        /*003c*/ 	.word	0x00000000
        /*0040*/ 	.short	0x000a
        /*0042*/ 	.short	0x0034
        /*0044*/ 	.byte	0x00, 0xf0, 0x11, 0x00


	//----- nvinfo : EIATTR_KPARAM_INFO
	.align		4
.L_15:
        /*0048*/ 	.byte	0x04, 0x17
        /*004a*/ 	.short	(.L_17 - .L_16)
.L_16:
        /*004c*/ 	.word	0x00000000
        /*0050*/ 	.short	0x0009
        /*0052*/ 	.short	0x0030
        /*0054*/ 	.byte	0x00, 0xf0, 0x11, 0x00


	//----- nvinfo : EIATTR_KPARAM_INFO
	.align		4
.L_17:
        /*0058*/ 	.byte	0x04, 0x17
        /*005a*/ 	.short	(.L_19 - .L_18)
.L_18:
        /*005c*/ 	.word	0x00000000
        /*0060*/ 	.short	0x0008
        /*0062*/ 	.short	0x002c
        /*0064*/ 	.byte	0x00, 0xf0, 0x11, 0x00


	//----- nvinfo : EIATTR_KPARAM_INFO
	.align		4
.L_19:
        /*0068*/ 	.byte	0x04, 0x17
        /*006a*/ 	.short	(.L_21 - .L_20)
.L_20:
        /*006c*/ 	.word	0x00000000
        /*0070*/ 	.short	0x0007
        /*0072*/ 	.short	0x0028
        /*0074*/ 	.byte	0x00, 0xf0, 0x11, 0x00


	//----- nvinfo : EIATTR_KPARAM_INFO
	.align		4
.L_21:
        /*0078*/ 	.byte	0x04, 0x17
        /*007a*/ 	.short	(.L_23 - .L_22)
.L_22:
        /*007c*/ 	.word	0x00000000
        /*0080*/ 	.short	0x0006
        /*0082*/ 	.short	0x0024
        /*0084*/ 	.byte	0x00, 0xf0, 0x11, 0x00


	//----- nvinfo : EIATTR_KPARAM_INFO
	.align		4
.L_23:
        /*0088*/ 	.byte	0x04, 0x17
        /*008a*/ 	.short	(.L_25 - .L_24)
.L_24:
        /*008c*/ 	.word	0x00000000
        /*0090*/ 	.short	0x0005
        /*0092*/ 	.short	0x0020
        /*0094*/ 	.byte	0x00, 0xf0, 0x11, 0x00


	//----- nvinfo : EIATTR_KPARAM_INFO
	.align		4
.L_25:
        /*0098*/ 	.byte	0x04, 0x17
        /*009a*/ 	.short	(.L_27 - .L_26)
.L_26:
        /*009c*/ 	.word	0x00000000
        /*00a0*/ 	.short	0x0004
        /*00a2*/ 	.short	0x001c
        /*00a4*/ 	.byte	0x00, 0xf0, 0x11, 0x00


	//----- nvinfo : EIATTR_KPARAM_INFO
	.align		4
.L_27:
        /*00a8*/ 	.byte	0x04, 0x17
        /*00aa*/ 	.short	(.L_29 - .L_28)
.L_28:
        /*00ac*/ 	.word	0x00000000
        /*00b0*/ 	.short	0x0003
        /*00b2*/ 	.short	0x0018
        /*00b4*/ 	.byte	0x00, 0xf0, 0x11, 0x00


	//----- nvinfo : EIATTR_KPARAM_INFO
	.align		4
.L_29:
        /*00b8*/ 	.byte	0x04, 0x17
        /*00ba*/ 	.short	(.L_31 - .L_30)
.L_30:
        /*00bc*/ 	.word	0x00000000
        /*00c0*/ 	.short	0x0002
        /*00c2*/ 	.short	0x0010
        /*00c4*/ 	.byte	0x00, 0xf4, 0x21, 0x00


	//----- nvinfo : EIATTR_KPARAM_INFO
	.align		4
.L_31:
        /*00c8*/ 	.byte	0x04, 0x17
        /*00ca*/ 	.short	(.L_33 - .L_32)
.L_32:
        /*00cc*/ 	.word	0x00000000
        /*00d0*/ 	.short	0x0001
        /*00d2*/ 	.short	0x0008
        /*00d4*/ 	.byte	0x00, 0xf4, 0x21, 0x00


	//----- nvinfo : EIATTR_KPARAM_INFO
	.align		4
.L_33:
        /*00d8*/ 	.byte	0x04, 0x17
        /*00da*/ 	.short	(.L_35 - .L_34)
.L_34:
        /*00dc*/ 	.word	0x00000000
        /*00e0*/ 	.short	0x0000
        /*00e2*/ 	.short	0x0000
        /*00e4*/ 	.byte	0x00, 0xf4, 0x21, 0x00


	//----- nvinfo : EIATTR_SPARSE_MMA_MASK
	.align		4
.L_35:
        /*00e8*/ 	.byte	0x03, 0x50
        /*00ea*/ 	.short	0x0000


	//----- nvinfo : EIATTR_MAXREG_COUNT
	.align		4
        /*00ec*/ 	.byte	0x03, 0x1b
        /*00ee*/ 	.short	0x0080


	//----- nvinfo : EIATTR_NUM_BARRIERS
	.align		4
        /*00f0*/ 	.byte	0x02, 0x4c
        /*00f2*/ 	.byte	0x01
	.zero		1


	//----- nvinfo : EIATTR_ANNOTATIONS
	.align		4
        /*00f4*/ 	.byte	0x04, 0x55
        /*00f6*/ 	.short	(.L_37 - .L_36)


	//   ....[0]....
.L_36:
        /*00f8*/ 	.word	0x00000001
        /*00fc*/ 	.byte	0x80, 0x05, 0x00, 0x00, 0x01, 0x00, 0x00, 0x00, 0xb0, 0x05, 0x00, 0x00, 0x01, 0x00, 0x00, 0x00
        /* <DEDUP_REMOVED lines=10> */
        /*01ac*/ 	.byte	0xc0, 0x4b, 0x00, 0x00, 0x01, 0x00, 0x00, 0x00, 0x00, 0x4c, 0x00, 0x00


	//----- nvinfo : EIATTR_MERCURY_ISA_VERSION
	.align		4
.L_37:
        /*01b8*/ 	.byte	0x03, 0x5f
        /*01ba*/ 	.short	0x0101


	//----- nvinfo : EIATTR_EXIT_INSTR_OFFSETS
	.align		4
        /*01bc*/ 	.byte	0x04, 0x1c
        /*01be*/ 	.short	(.L_39 - .L_38)


	//   ....[0]....
.L_38:
        /*01c0*/ 	.word	0x000054b0


	//   ....[1]....
        /*01c4*/ 	.word	0x000054e0


	//----- nvinfo : EIATTR_REQNTID
	.align		4
.L_39:
        /*01c8*/ 	.byte	0x04, 0x10
        /*01ca*/ 	.short	(.L_41 - .L_40)
.L_40:
        /*01cc*/ 	.word	0x00000200
        /*01d0*/ 	.word	0x00000001
        /*01d4*/ 	.word	0x00000001


	//----- nvinfo : EIATTR_CBANK_PARAM_SIZE
	.align		4
.L_41:
        /*01d8*/ 	.byte	0x03, 0x19
        /*01da*/ 	.short	0x0050


	//----- nvinfo : EIATTR_PARAM_CBANK
	.align		4
        /*01dc*/ 	.byte	0x04, 0x0a
        /*01de*/ 	.short	(.L_43 - .L_42)
	.align		4
.L_42:
        /*01e0*/ 	.word	index@(.nv.constant0.matmul_kernel)
        /*01e4*/ 	.short	0x0210
        /*01e6*/ 	.short	0x0050


	//----- nvinfo : EIATTR_SW_WAR
	.align		4
.L_43:
        /*01e8*/ 	.byte	0x04, 0x36
        /*01ea*/ 	.short	(.L_45 - .L_44)
.L_44:
        /*01ec*/ 	.word	0x00000008
.L_45:


//--------------------- .nv.callgraph             --------------------------
	.section	.nv.callgraph,"",@"SHT_CUDA_CALLGRAPH"
	.align	4
	.sectionentsize	8
	.align		4
        /*0000*/ 	.word	0x00000000
	.align		4
        /*0004*/ 	.word	0xffffffff
	.align		4
        /*0008*/ 	.word	0x00000000
	.align		4
        /*000c*/ 	.word	0xfffffffe
	.align		4
        /*0010*/ 	.word	0x00000000
	.align		4
        /*0014*/ 	.word	0xfffffffd
	.align		4
        /*0018*/ 	.word	0x00000000
	.align		4
        /*001c*/ 	.word	0xfffffffc


//--------------------- .text.matmul_kernel       --------------------------
	.section	.text.matmul_kernel,"ax",@progbits
	.align	128
        .global         matmul_kernel
        .type           matmul_kernel,@function
        .size           matmul_kernel,(.L_x_3 - matmul_kernel)
        .other          matmul_kernel,@"STO_CUDA_ENTRY STV_DEFAULT"
matmul_kernel:
.text.matmul_kernel:
[----:B------:R-:W0:Y:S08]  /*0000*/  LDC R1, c[0x0][0x28] ;  /* 0x00000a00ff017b82 */ /* 0x000e300000000800 */
[----:B------:R-:W1:Y:S01]  /*0010*/  LDC.64 R22, c[0x0][0x228] ;  /* 0x00008a00ff167b82 */ /* 0x000e620000000a00 */
[----:B------:R-:W2:Y:S01]  /*0020*/  S2R R5, SR_CTAID.X ;  /* 0x0000000000057919 */ /* 0x000ea20000002500 */
[----:B0-----:R-:W-:Y:S01]  /*0030*/  VIADD R1, R1, 0xffffffd8 ;  /* 0xffffffd801017836 */ /* 0x001fe20000000000 */
[----:B------:R-:W-:Y:S01]  /*0040*/  UMOV UR5, 0x400 ;  /* 0x0000040000057882 */ /* 0x000fe20000000000 */
[----:B------:R-:W-:Y:S01]  /*0050*/  ULDC.64 UR40, c[0x0][0x208] ;  /* 0x0000820000287ab9 */ /* 0x000fe20000000a00 */
[----:B------:R-:W0:Y:S01]  /*0060*/  S2R R53, SR_TID.X ;  /* 0x0000000000357919 */ /* 0x000e220000002100 */
[----:B------:R-:W-:-:S02]  /*0070*/  CS2R R24, SRZ ;  /* 0x0000000000187805 */ /* 0x000fc4000001ff00 */
[----:B------:R-:W-:Y:S01]  /*0080*/  CS2R R26, SRZ ;  /* 0x00000000001a7805 */ /* 0x000fe2000001ff00 */
[----:B------:R-:W3:Y:S01]  /*0090*/  S2UR UR4, SR_CgaCtaId ;  /* 0x00000000000479c3 */ /* 0x000ee20000008800 */
[----:B-1----:R-:W-:-:S05]  /*00a0*/  VIADD R0, R23, 0x7f ;  /* 0x0000007f17007836 */ /* 0x002fca0000000000 */
[----:B------:R-:W-:Y:S01]  /*00b0*/  SHF.R.S32.HI R3, RZ, 0x1f, R0 ;  /* 0x0000001fff037819 */ /* 0x000fe20000011400 */
[----:B---3--:R-:W-:-:S03]  /*00c0*/  ULEA UR5, UR4, UR5, 0x18 ;  /* 0x0000000504057291 */ /* 0x008fc6000f8ec03f */
[----:B------:R-:W-:Y:S02]  /*00d0*/  LEA.HI R3, R3, R0, RZ, 0x7 ;  /* 0x0000000003037211 */ /* 0x000fe400078f38ff */
[----:B--2---:R-:W-:Y:S02]  /*00e0*/  IABS R8, R5 ;  /* 0x0000000500087213 */ /* 0x004fe40000000000 */
[----:B------:R-:W-:-:S05]  /*00f0*/  SHF.R.S32.HI R3, RZ, 0x7, R3 ;  /* 0x00000007ff037819 */ /* 0x000fca0000011403 */
[----:B------:R-:W-:-:S05]  /*0100*/  IMAD.SHL.U32 R4, R3, 0x8, RZ ;  /* 0x0000000803047824 */ /* 0x000fca00078e00ff */
[-C--:B------:R-:W-:Y:S02]  /*0110*/  IABS R7, R4.reuse ;  /* 0x0000000400077213 */ /* 0x080fe40000000000 */
[----:B------:R-:W-:Y:S02]  /*0120*/  IABS R10, R4 ;  /* 0x00000004000a7213 */ /* 0x000fe40000000000 */
[----:B------:R-:W1:Y:S08]  /*0130*/  I2F.RP R0, R7 ;  /* 0x0000000700007306 */ /* 0x000e700000209400 */
[----:B-1----:R-:W1:Y:S02]  /*0140*/  MUFU.RCP R0, R0 ;  /* 0x0000000000007308 */ /* 0x002e640000001000 */
[----:B-1----:R-:W-:-:S02]  /*0150*/  VIADD R2, R0, 0xffffffe ;  /* 0x0ffffffe00027836 */ /* 0x002fc40000000000 */
[----:B------:R-:W-:-:S04]  /*0160*/  IMAD.MOV R0, RZ, RZ, -R10 ;  /* 0x000000ffff007224 */ /* 0x000fc800078e0a0a */
[----:B------:R1:W2:Y:S02]  /*0170*/  F2I.FTZ.U32.TRUNC.NTZ R3, R2 ;  /* 0x0000000200037305 */ /* 0x0002a4000021f000 */
[----:B-1----:R-:W-:Y:S02]  /*0180*/  IMAD.MOV.U32 R2, RZ, RZ, RZ ;  /* 0x000000ffff027224 */ /* 0x002fe400078e00ff */
[----:B--2---:R-:W-:-:S04]  /*0190*/  IMAD.MOV R6, RZ, RZ, -R3 ;  /* 0x000000ffff067224 */ /* 0x004fc800078e0a03 */
[----:B------:R-:W-:Y:S02]  /*01a0*/  IMAD R9, R6, R7, RZ ;  /* 0x0000000706097224 */ /* 0x000fe400078e02ff */
[----:B------:R-:W-:Y:S02]  /*01b0*/  IMAD.MOV.U32 R6, RZ, RZ, R8 ;  /* 0x000000ffff067224 */ /* 0x000fe400078e0008 */
[----:B------:R-:W-:-:S06]  /*01c0*/  IMAD.HI.U32 R3, R3, R9, R2 ;  /* 0x0000000903037227 */ /* 0x000fcc00078e0002 */
[----:B------:R-:W-:-:S04]  /*01d0*/  IMAD.HI.U32 R3, R3, R6, RZ ;  /* 0x0000000603037227 */ /* 0x000fc800078e00ff */
[----:B------:R-:W-:-:S05]  /*01e0*/  IMAD R0, R3, R0, R6 ;  /* 0x0000000003007224 */ /* 0x000fca00078e0206 */
[----:B------:R-:W-:-:S13]  /*01f0*/  ISETP.GT.U32.AND P1, PT, R7, R0, PT ;  /* 0x000000000700720c */ /* 0x000fda0003f24070 */
[----:B------:R-:W-:Y:S02]  /*0200*/  @!P1 IMAD.IADD R0, R0, 0x1, -R7 ;  /* 0x0000000100009824 */ /* 0x000fe400078e0a07 */
[----:B------:R-:W-:Y:S01]  /*0210*/  @!P1 VIADD R3, R3, 0x1 ;  /* 0x0000000103039836 */ /* 0x000fe20000000000 */
[----:B------:R-:W-:Y:S02]  /*0220*/  ISETP.NE.AND P1, PT, R4, RZ, PT ;  /* 0x000000ff0400720c */ /* 0x000fe40003f25270 */
[----:B------:R-:W-:Y:S02]  /*0230*/  ISETP.GE.U32.AND P0, PT, R0, R7, PT ;  /* 0x000000070000720c */ /* 0x000fe40003f06070 */
[----:B------:R-:W-:-:S04]  /*0240*/  LOP3.LUT R0, R5, R4, RZ, 0x3c, !PT ;  /* 0x0000000405007212 */ /* 0x000fc800078e3cff */
[----:B------:R-:W-:Y:S01]  /*0250*/  ISETP.GE.AND P2, PT, R0, RZ, PT ;  /* 0x000000ff0000720c */ /* 0x000fe20003f46270 */
[----:B------:R-:W-:-:S06]  /*0260*/  VIADD R0, R22, 0x3f ;  /* 0x0000003f16007836 */ /* 0x000fcc0000000000 */
[----:B------:R-:W-:-:S04]  /*0270*/  @P0 VIADD R3, R3, 0x1 ;  /* 0x0000000103030836 */ /* 0x000fc80000000000 */
[----:B------:R-:W-:Y:S01]  /*0280*/  IMAD.MOV.U32 R2, RZ, RZ, R3 ;  /* 0x000000ffff027224 */ /* 0x000fe200078e0003 */
[----:B------:R-:W-:-:S03]  /*0290*/  SHF.R.S32.HI R3, RZ, 0x1f, R0 ;  /* 0x0000001fff037819 */ /* 0x000fc60000011400 */
[----:B------:R-:W-:Y:S01]  /*02a0*/  @!P2 IMAD.MOV R2, RZ, RZ, -R2 ;  /* 0x000000ffff02a224 */ /* 0x000fe200078e0a02 */
[----:B------:R-:W-:Y:S02]  /*02b0*/  @!P1 LOP3.LUT R2, RZ, R4, RZ, 0x33, !PT ;  /* 0x00000004ff029212 */ /* 0x000fe400078e33ff */
[----:B------:R-:W-:-:S03]  /*02c0*/  LEA.HI R3, R3, R0, RZ, 0x6 ;  /* 0x0000000003037211 */ /* 0x000fc600078f30ff */
[----:B------:R-:W-:Y:S02]  /*02d0*/  IMAD.SHL.U32 R6, R2, 0x8, RZ ;  /* 0x0000000802067824 */ /* 0x000fe400078e00ff */
[----:B------:R-:W-:-:S03]  /*02e0*/  IMAD.MOV R2, RZ, RZ, -R2 ;  /* 0x000000ffff027224 */ /* 0x000fc600078e0a02 */
[----:B------:R-:W-:Y:S01]  /*02f0*/  LEA.HI.SX32 R3, R3, -R6, 0x1a ;  /* 0x8000000603037211 */ /* 0x000fe200078fd2ff */
[----:B------:R-:W-:-:S03]  /*0300*/  IMAD R8, R4, R2, R5 ;  /* 0x0000000204087224 */ /* 0x000fc600078e0205 */
[----:B------:R-:W-:-:S04]  /*0310*/  VIMNMX R11, R3, 0x8, PT ;  /* 0x00000008030b7848 */ /* 0x000fc80003fe0100 */
[-C--:B------:R-:W-:Y:S02]  /*0320*/  IABS R7, R11.reuse ;  /* 0x0000000b00077213 */ /* 0x080fe40000000000 */
[----:B------:R-:W-:Y:S02]  /*0330*/  IABS R4, R11 ;  /* 0x0000000b00047213 */ /* 0x000fe40000000000 */
[----:B------:R-:W1:Y:S08]  /*0340*/  I2F.RP R0, R7 ;  /* 0x0000000700007306 */ /* 0x000e700000209400 */
[----:B-1----:R-:W1:Y:S02]  /*0350*/  MUFU.RCP R0, R0 ;  /* 0x0000000000007308 */ /* 0x002e640000001000 */
[----:B-1----:R-:W-:-:S02]  /*0360*/  VIADD R3, R0, 0xffffffe ;  /* 0x0ffffffe00037836 */ /* 0x002fc40000000000 */
[----:B------:R-:W-:-:S04]  /*0370*/  IMAD.MOV R0, RZ, RZ, -R4 ;  /* 0x000000ffff007224 */ /* 0x000fc800078e0a04 */
[----:B------:R-:W1:Y:S02]  /*0380*/  F2I.FTZ.U32.TRUNC.NTZ R3, R3 ;  /* 0x0000000300037305 */ /* 0x000e64000021f000 */
[----:B-1----:R-:W-:-:S04]  /*0390*/  IMAD.MOV R9, RZ, RZ, -R3 ;  /* 0x000000ffff097224 */ /* 0x002fc800078e0a03 */
[----:B------:R-:W-:Y:S01]  /*03a0*/  IMAD.MOV.U32 R2, RZ, RZ, R9 ;  /* 0x000000ffff027224 */ /* 0x000fe200078e0009 */
[----:B------:R-:W-:-:S03]  /*03b0*/  IABS R9, R8 ;  /* 0x0000000800097213 */ /* 0x000fc60000000000 */
[----:B------:R-:W-:Y:S02]  /*03c0*/  IMAD R5, R2, R7, RZ ;  /* 0x0000000702057224 */ /* 0x000fe400078e02ff */
[----:B------:R-:W-:-:S04]  /*03d0*/  IMAD.MOV.U32 R2, RZ, RZ, RZ ;  /* 0x000000ffff027224 */ /* 0x000fc800078e00ff */
[----:B------:R-:W-:Y:S01]  /*03e0*/  IMAD.HI.U32 R2, R3, R5, R2 ;  /* 0x0000000503027227 */ /* 0x000fe200078e0002 */
[----:B0-----:R-:W-:-:S05]  /*03f0*/  LOP3.LUT R3, R53, 0x3f, RZ, 0xc0, !PT ;  /* 0x0000003f35037812 */ /* 0x001fca00078ec0ff */
        /* <DEDUP_REMOVED lines=8> */
[----:B------:R-:W-:-:S07]  /*0480*/  ISETP.GE.AND P2, PT, R0, RZ, PT ;  /* 0x000000ff0000720c */ /* 0x000fce0003f46270 */
[----:B------:R-:W-:-:S04]  /*0490*/  @P0 VIADD R2, R2, 0x1 ;  /* 0x0000000102020836 */ /* 0x000fc80000000000 */
[----:B------:R-:W-:Y:S02]  /*04a0*/  IMAD.MOV.U32 R4, RZ, RZ, R2 ;  /* 0x000000ffff047224 */ /* 0x000fe400078e0002 */
[----:B------:R-:W0:Y:S02]  /*04b0*/  LDC R2, c[0x0][0x230] ;  /* 0x00008c00ff027b82 */ /* 0x000e240000000800 */
[----:B------:R-:W-:Y:S01]  /*04c0*/  @!P2 IMAD.MOV R4, RZ, RZ, -R4 ;  /* 0x000000ffff04a224 */ /* 0x000fe200078e0a04 */
[----:B------:R-:W-:-:S05]  /*04d0*/  @!P1 LOP3.LUT R4, RZ, R11, RZ, 0x33, !PT ;  /* 0x0000000bff049212 */ /* 0x000fca00078e33ff */
[----:B------:R-:W-:Y:S02]  /*04e0*/  IMAD.MOV R0, RZ, RZ, -R4 ;  /* 0x000000ffff007224 */ /* 0x000fe400078e0a04 */
[----:B------:R-:W-:Y:S02]  /*04f0*/  IMAD.SHL.U32 R14, R4, 0x80, RZ ;  /* 0x00000080040e7824 */ /* 0x000fe400078e00ff */
[----:B------:R-:W-:Y:S01]  /*0500*/  IMAD R0, R11, R0, R8 ;  /* 0x000000000b007224 */ /* 0x000fe200078e0208 */
[----:B------:R-:W-:Y:S02]  /*0510*/  CS2R R10, SRZ ;  /* 0x00000000000a7805 */ /* 0x000fe4000001ff00 */
[----:B------:R-:W-:Y:S01]  /*0520*/  LOP3.LUT R8, R53, 0x180, RZ, 0xc0, !PT ;  /* 0x0000018035087812 */ /* 0x000fe200078ec0ff */
[----:B------:R-:W-:Y:S01]  /*0530*/  IMAD.IADD R0, R6, 0x1, R0 ;  /* 0x0000000106007824 */ /* 0x000fe200078e0200 */
[----:B------:R-:W-:-:S03]  /*0540*/  CS2R R6, SRZ ;  /* 0x0000000000067805 */ /* 0x000fc6000001ff00 */
[----:B------:R-:W-:Y:S01]  /*0550*/  IMAD R15, R0, 0x40, R3 ;  /* 0x00000040000f7824 */ /* 0x000fe200078e0203 */
[----:B------:R-:W-:Y:S01]  /*0560*/  SHF.R.U32.HI R0, RZ, 0x6, R53 ;  /* 0x00000006ff007819 */ /* 0x000fe20000011635 */
[----:B0-----:R-:W-:-:S03]  /*0570*/  VIADD R3, R2, 0x7f ;  /* 0x0000007f02037836 */ /* 0x001fc60000000000 */
[----:B------:R0:W-:Y:S01]  /*0580*/  STL [R1+0x1c], R15 ;  /* 0x00001c0f01007387 */ /* 0x0001e20000100800 */
[----:B------:R-:W-:Y:S02]  /*0590*/  LOP3.LUT R2, R53, 0x7f, RZ, 0xc0, !PT ;  /* 0x0000007f35027812 */ /* 0x000fe400078ec0ff */
[----:B------:R-:W-:Y:S01]  /*05a0*/  SGXT.U32 R0, R0, 0x3 ;  /* 0x000000030000781a */ /* 0x000fe20000000000 */
[----:B------:R0:W-:Y:S01]  /*05b0*/  STL [R1+0x18], R14 ;  /* 0x0000180e01007387 */ /* 0x0001e20000100800 */
[----:B------:R-:W-:-:S13]  /*05c0*/  ISETP.GE.AND P0, PT, R3, 0x80, PT ;  /* 0x000000800300780c */ /* 0x000fda0003f06270 */
[----:B0-----:R-:W-:Y:S05]  /*05d0*/  @!P0 BRA `(.L_x_0) ;  /* 0x0000004400788947 */ /* 0x001fea0003800000 */
[----:B------:R-:W-:Y:S01]  /*05e0*/  IABS R11, R22 ;  /* 0x00000016000b7213 */ /* 0x000fe20000000000 */
[----:B------:R-:W0:Y:S01]  /*05f0*/  LDC R75, c[0x0][0x238] ;  /* 0x00008e00ff4b7b82 */ /* 0x000e220000000800 */
[----:B------:R-:W-:Y:S01]  /*0600*/  IABS R5, R23 ;  /* 0x0000001700057213 */ /* 0x000fe20000000000 */
[----:B------:R-:W-:Y:S01]  /*0610*/  ULDC UR4, c[0x0][0x234] ;  /* 0x00008d0000047ab9 */ /* 0x000fe20000000800 */
[----:B------:R-:W1:Y:S01]  /*0620*/  I2F.RP R9, R11 ;  /* 0x0000000b00097306 */ /* 0x000e620000209400 */
[----:B------:R-:W-:Y:S01]  /*0630*/  IABS R12, R15 ;  /* 0x0000000f000c7213 */ /* 0x000fe20000000000 */
[----:B------:R-:W-:Y:S01]  /*0640*/  UIADD3 UR6, UR5, 0x8000, URZ ;  /* 0x0000800005067890 */ /* 0x000fe2000fffe03f */
[----:B------:R-:W-:Y:S01]  /*0650*/  ISETP.GE.AND P5, PT, R15, RZ, PT ;  /* 0x000000ff0f00720c */ /* 0x000fe20003fa6270 */
[----:B------:R-:W-:Y:S01]  /*0660*/  ULDC.64 UR8, c[0x0][0x210] ;  /* 0x0000840000087ab9 */ /* 0x000fe20000000a00 */
[----:B------:R-:W-:Y:S01]  /*0670*/  ISETP.NE.AND P3, PT, R22, RZ, PT ;  /* 0x000000ff1600720c */ /* 0x000fe20003f65270 */
[----:B------:R-:W-:-:S02]  /*0680*/  USHF.R.U32.HI UR6, URZ, 0x4, UR6 ;  /* 0x000000043f067899 */ /* 0x000fc40008011606 */
[----:B------:R-:W2:Y:S02]  /*0690*/  I2F.RP R4, R5 ;  /* 0x0000000500047306 */ /* 0x000ea40000209400 */
[----:B------:R-:W-:-:S03]  /*06a0*/  USGXT.U32 UR12, UR6, 0xe ;  /* 0x0000000e060c789a */ /* 0x000fc60008000000 */
[----:B------:R-:W-:-:S03]  /*06b0*/  ULDC UR6, c[0x0][0x230] ;  /* 0x00008c0000067ab9 */ /* 0x000fc60000000800 */
[----:B-1----:R-:W1:Y:S08]  /*06c0*/  MUFU.RCP R9, R9 ;  /* 0x0000000900097308 */ /* 0x002e700000001000 */
[----:B--2---:R-:W2:Y:S01]  /*06d0*/  MUFU.RCP R4, R4 ;  /* 0x0000000400047308 */ /* 0x004ea20000001000 */
[----:B-1----:R-:W-:-:S07]  /*06e0*/  VIADD R6, R9, 0xffffffe ;  /* 0x0ffffffe09067836 */ /* 0x002fce0000000000 */
[----:B------:R1:W3:Y:S01]  /*06f0*/  F2I.FTZ.U32.TRUNC.NTZ R7, R6 ;  /* 0x0000000600077305 */ /* 0x0002e2000021f000 */
[----:B--2---:R-:W-:Y:S02]  /*0700*/  VIADD R9, R4, 0xffffffe ;  /* 0x0ffffffe04097836 */ /* 0x004fe40000000000 */
[----:B-1----:R-:W-:-:S05]  /*0710*/  IMAD.MOV.U32 R6, RZ, RZ, RZ ;  /* 0x000000ffff067224 */ /* 0x002fca00078e00ff */
[----:B------:R-:W1:Y:S01]  /*0720*/  F2I.FTZ.U32.TRUNC.NTZ R9, R9 ;  /* 0x0000000900097305 */ /* 0x000e62000021f000 */
[----:B---3--:R-:W-:-:S04]  /*0730*/  IMAD.MOV R10, RZ, RZ, -R7 ;  /* 0x000000ffff0a7224 */ /* 0x008fc800078e0a07 */
[----:B------:R-:W-:-:S04]  /*0740*/  IMAD R13, R10, R11, RZ ;  /* 0x0000000b0a0d7224 */ /* 0x000fc800078e02ff */
[----:B------:R-:W-:Y:S01]  /*0750*/  IMAD.HI.U32 R7, R7, R13, R6 ;  /* 0x0000000d07077227 */ /* 0x000fe200078e0006 */
[----:B------:R-:W-:-:S03]  /*0760*/  LEA.HI R6, R8, R14, RZ, 0x19 ;  /* 0x0000000e08067211 */ /* 0x000fc600078fc8ff */
[----:B-1----:R-:W-:Y:S01]  /*0770*/  IMAD.MOV R4, RZ, RZ, -R9 ;  /* 0x000000ffff047224 */ /* 0x002fe200078e0a09 */
[----:B------:R-:W-:Y:S01]  /*0780*/  IABS R58, R6 ;  /* 0x00000006003a7213 */ /* 0x000fe20000000000 */
[----:B------:R-:W-:-:S04]  /*0790*/  IMAD.HI.U32 R7, R7, R12, RZ ;  /* 0x0000000c07077227 */ /* 0x000fc800078e00ff */
[----:B------:R-:W-:Y:S02]  /*07a0*/  IMAD.MOV R7, RZ, RZ, -R7 ;  /* 0x000000ffff077224 */ /* 0x000fe400078e0a07 */
[----:B------:R-:W-:Y:S02]  /*07b0*/  IMAD.MOV.U32 R8, RZ, RZ, R4 ;  /* 0x000000ffff087224 */ /* 0x000fe400078e0004 */
[C---:B------:R-:W-:Y:S02]  /*07c0*/  IMAD R12, R11.reuse, R7, R12 ;  /* 0x000000070b0c7224 */ /* 0x040fe400078e020c */
[----:B------:R-:W-:Y:S02]  /*07d0*/  IMAD R7, R8, R5, RZ ;  /* 0x0000000508077224 */ /* 0x000fe400078e02ff */
[----:B------:R-:W-:Y:S01]  /*07e0*/  VIADD R4, R6, 0x7c ;  /* 0x0000007c06047836 */ /* 0x000fe20000000000 */
[----:B------:R-:W-:Y:S01]  /*07f0*/  ISETP.GT.U32.AND P0, PT, R11, R12, PT ;  /* 0x0000000c0b00720c */ /* 0x000fe20003f04070 */
[----:B------:R-:W-:-:S02]  /*0800*/  IMAD.MOV.U32 R8, RZ, RZ, RZ ;  /* 0x000000ffff087224 */ /* 0x000fc400078e00ff */
[----:B------:R-:W-:Y:S01]  /*0810*/  VIADD R17, R6, 0x70 ;  /* 0x0000007006117836 */ /* 0x000fe20000000000 */
[----:B------:R-:W-:Y:S01]  /*0820*/  IABS R10, R4 ;  /* 0x00000004000a7213 */ /* 0x000fe20000000000 */
[----:B------:R-:W-:Y:S01]  /*0830*/  IMAD.HI.U32 R7, R9, R7, R8 ;  /* 0x0000000709077227 */ /* 0x000fe200078e0008 */
[----:B------:R-:W-:Y:S02]  /*0840*/  ISETP.GE.AND P1, PT, R4, RZ, PT ;  /* 0x000000ff0400720c */ /* 0x000fe40003f26270 */
[----:B------:R-:W-:Y:S01]  /*0850*/  IABS R16, R17 ;  /* 0x0000001100107213 */ /* 0x000fe20000000000 */
[----:B------:R-:W-:Y:S02]  /*0860*/  VIADD R9, R6, 0x78 ;  /* 0x0000007806097836 */ /* 0x000fe40000000000 */
[----:B------:R-:W-:-:S04]  /*0870*/  IMAD.HI.U32 R8, R7, R10, RZ ;  /* 0x0000000a07087227 */ /* 0x000fc800078e00ff */
[----:B------:R-:W-:Y:S02]  /*0880*/  @!P0 IMAD.IADD R12, R12, 0x1, -R11 ;  /* 0x000000010c0c8824 */ /* 0x000fe400078e0a0b */
[----:B------:R-:W-:Y:S02]  /*0890*/  IMAD.MOV R8, RZ, RZ, -R8 ;  /* 0x000000ffff087224 */ /* 0x000fe400078e0a08 */
[C---:B------:R-:W-:Y:S01]  /*08a0*/  VIADD R4, R6.reuse, 0x74 ;  /* 0x0000007406047836 */ /* 0x040fe20000000000 */
[----:B------:R-:W-:Y:S01]  /*08b0*/  ISETP.GT.U32.AND P0, PT, R11, R12, PT ;  /* 0x0000000c0b00720c */ /* 0x000fe20003f04070 */
[----:B------:R-:W-:Y:S01]  /*08c0*/  IMAD R8, R5, R8, R10 ;  /* 0x0000000805087224 */ /* 0x000fe200078e020a */
[----:B------:R-:W-:Y:S01]  /*08d0*/  IABS R10, R9 ;  /* 0x00000009000a7213 */ /* 0x000fe20000000000 */
[----:B------:R-:W-:Y:S01]  /*08e0*/  VIADD R19, R6, 0x6c ;  /* 0x0000006c06137836 */ /* 0x000fe20000000000 */
[----:B------:R-:W-:Y:S01]  /*08f0*/  ISETP.GE.AND P4, PT, R4, RZ, PT ;  /* 0x000000ff0400720c */ /* 0x000fe20003f86270 */
[----:B------:R-:W-:Y:S01]  /*0900*/  VIADD R24, R6, 0x64 ;  /* 0x0000006406187836 */ /* 0x000fe20000000000 */
[----:B------:R-:W-:Y:S01]  /*0910*/  IABS R14, R4 ;  /* 0x00000004000e7213 */ /* 0x000fe20000000000 */
[----:B------:R-:W-:Y:S01]  /*0920*/  IMAD.HI.U32 R4, R7, R10, RZ ;  /* 0x0000000a07047227 */ /* 0x000fe200078e00ff */
[----:B------:R-:W-:-:S02]  /*0930*/  ISETP.GT.U32.AND P2, PT, R5, R8, PT ;  /* 0x000000080500720c */ /* 0x000fc40003f44070 */
[----:B------:R-:W-:Y:S01]  /*0940*/  IABS R18, R19 ;  /* 0x0000001300127213 */ /* 0x000fe20000000000 */
[----:B------:R-:W-:Y:S02]  /*0950*/  IMAD.MOV R13, RZ, RZ, -R4 ;  /* 0x000000ffff0d7224 */ /* 0x000fe400078e0a04 */
[----:B------:R-:W-:-:S04]  /*0960*/  IMAD.HI.U32 R4, R7, R14, RZ ;  /* 0x0000000e07047227 */ /* 0x000fc800078e00ff */
[----:B------:R-:W-:Y:S01]  /*0970*/  @!P0 IMAD.IADD R12, R12, 0x1, -R11 ;  /* 0x000000010c0c8824 */ /* 0x000fe200078e0a0b */
[----:B------:R-:W-:Y:S01]  /*0980*/  ISETP.GE.AND P0, PT, R9, RZ, PT ;  /* 0x000000ff0900720c */ /* 0x000fe20003f06270 */
[----:B------:R-:W-:-:S04]  /*0990*/  IMAD.HI.U32 R9, R7, R16, RZ ;  /* 0x0000001007097227 */ /* 0x000fc800078e00ff */
[C---:B------:R-:W-:Y:S02]  /*09a0*/  IMAD R10, R5.reuse, R13, R10 ;  /* 0x0000000d050a7224 */ /* 0x040fe400078e020a */
[----:B------:R-:W-:Y:S02]  /*09b0*/  IMAD.MOV R13, RZ, RZ, -R4 ;  /* 0x000000ffff0d7224 */ /* 0x000fe400078e0a04 */
[----:B------:R-:W-:Y:S02]  /*09c0*/  IMAD.MOV.U32 R4, RZ, RZ, R12 ;  /* 0x000000ffff047224 */ /* 0x000fe400078e000c */
[----:B------:R-:W-:Y:S02]  /*09d0*/  IMAD.MOV R12, RZ, RZ, -R9 ;  /* 0x000000ffff0c7224 */ /* 0x000fe400078e0a09 */
[----:B------:R-:W-:Y:S02]  /*09e0*/  IMAD R9, R5, R13, R14 ;  /* 0x0000000d05097224 */ /* 0x000fe400078e020e */
[----:B------:R-:W-:-:S03]  /*09f0*/  IMAD.HI.U32 R11, R7, R18, RZ ;  /* 0x00000012070b7227 */ /* 0x000fc600078e00ff */
[C---:B------:R-:W-:Y:S01]  /*0a00*/  ISETP.GT.U32.AND P6, PT, R5.reuse, R9, PT ;  /* 0x000000090500720c */ /* 0x040fe20003fc4070 */
[----:B------:R-:W-:Y:S01]  /*0a10*/  @!P5 IMAD.MOV R4, RZ, RZ, -R4 ;  /* 0x000000ffff04d224 */ /* 0x000fe200078e0a04 */
[----:B------:R-:W-:Y:S01]  /*0a20*/  @!P3 LOP3.LUT R4, RZ, R22, RZ, 0x33, !PT ;  /* 0x00000016ff04b212 */ /* 0x000fe200078e33ff */
[----:B------:R-:W-:Y:S01]  /*0a30*/  IMAD.MOV R15, RZ, RZ, -R11 ;  /* 0x000000ffff0f7224 */ /* 0x000fe200078e0a0b */
[C---:B------:R-:W-:Y:S01]  /*0a40*/  ISETP.GT.U32.AND P3, PT, R5.reuse, R10, PT ;  /* 0x0000000a0500720c */ /* 0x040fe20003f64070 */
[--C-:B------:R-:W-:Y:S02]  /*0a50*/  @!P2 IMAD.IADD R8, R8, 0x1, -R5.reuse ;  /* 0x000000010808a824 */ /* 0x100fe400078e0a05 */
[C---:B------:R-:W-:Y:S02]  /*0a60*/  IMAD R11, R5.reuse, R12, R16 ;  /* 0x0000000c050b7224 */ /* 0x040fe400078e0210 */
[C---:B------:R-:W-:Y:S01]  /*0a70*/  IMAD R12, R5.reuse, R15, R18 ;  /* 0x0000000f050c7224 */ /* 0x040fe200078e0212 */
[----:B------:R-:W-:Y:S01]  /*0a80*/  IABS R18, R24 ;  /* 0x0000001800127213 */ /* 0x000fe20000000000 */
[----:B------:R-:W-:Y:S01]  /*0a90*/  VIADD R21, R6, 0x68 ;  /* 0x0000006806157836 */ /* 0x000fe20000000000 */
[----:B------:R-:W-:Y:S01]  /*0aa0*/  ISETP.GT.U32.AND P5, PT, R5, R8, PT ;  /* 0x000000080500720c */ /* 0x000fe20003fa4070 */
[----:B------:R-:W-:Y:S01]  /*0ab0*/  @!P6 IMAD.IADD R9, R9, 0x1, -R5 ;  /* 0x000000010909e824 */ /* 0x000fe200078e0a05 */
[----:B------:R-:W-:Y:S01]  /*0ac0*/  ISETP.GT.U32.AND P6, PT, R5, R11, PT ;  /* 0x0000000b0500720c */ /* 0x000fe20003fc4070 */
[----:B------:R-:W-:Y:S01]  /*0ad0*/  IMAD.HI.U32 R14, R7, R18, RZ ;  /* 0x00000012070e7227 */ /* 0x000fe200078e00ff */
[----:B------:R-:W-:-:S02]  /*0ae0*/  IABS R16, R21 ;  /* 0x0000001500107213 */ /* 0x000fc40000000000 */
[----:B------:R-:W-:Y:S01]  /*0af0*/  ISETP.GT.U32.AND P2, PT, R5, R9, PT ;  /* 0x000000090500720c */ /* 0x000fe20003f44070 */
[----:B------:R-:W-:Y:S02]  /*0b00*/  @!P3 IMAD.IADD R10, R10, 0x1, -R5 ;  /* 0x000000010a0ab824 */ /* 0x000fe400078e0a05 */
[----:B------:R-:W-:Y:S02]  /*0b10*/  IMAD.MOV R14, RZ, RZ, -R14 ;  /* 0x000000ffff0e7224 */ /* 0x000fe400078e0a0e */
[----:B------:R-:W-:Y:S01]  /*0b20*/  IMAD.HI.U32 R13, R7, R16, RZ ;  /* 0x00000010070d7227 */ /* 0x000fe200078e00ff */
[----:B------:R-:W-:-:S03]  /*0b30*/  ISETP.GT.U32.AND P3, PT, R5, R10, PT ;  /* 0x0000000a0500720c */ /* 0x000fc60003f64070 */
[--C-:B------:R-:W-:Y:S01]  /*0b40*/  @!P5 IMAD.IADD R8, R8, 0x1, -R5.reuse ;  /* 0x000000010808d824 */ /* 0x100fe200078e0a05 */
[C---:B------:R-:W-:Y:S01]  /*0b50*/  ISETP.GT.U32.AND P5, PT, R5.reuse, R12, PT ;  /* 0x0000000c0500720c */ /* 0x040fe20003fa4070 */
[----:B------:R-:W-:Y:S02]  /*0b60*/  IMAD R14, R5, R14, R18 ;  /* 0x0000000e050e7224 */ /* 0x000fe400078e0212 */
[----:B------:R-:W-:Y:S02]  /*0b70*/  @!P6 IMAD.IADD R11, R11, 0x1, -R5 ;  /* 0x000000010b0be824 */ /* 0x000fe400078e0a05 */
[C---:B------:R-:W-:Y:S01]  /*0b80*/  VIADD R25, R6.reuse, 0x60 ;  /* 0x0000006006197836 */ /* 0x040fe20000000000 */
[C---:B------:R-:W-:Y:S01]  /*0b90*/  ISETP.GT.U32.AND P6, PT, R5.reuse, R14, PT ;  /* 0x0000000e0500720c */ /* 0x040fe20003fc4070 */
[----:B------:R-:W-:Y:S02]  /*0ba0*/  IMAD.MOV R13, RZ, RZ, -R13 ;  /* 0x000000ffff0d7224 */ /* 0x000fe400078e0a0d */
[----:B------:R-:W-:Y:S01]  /*0bb0*/  VIADD R26, R6, 0x5c ;  /* 0x0000005c061a7836 */ /* 0x000fe20000000000 */
[----:B------:R-:W-:Y:S01]  /*0bc0*/  IABS R20, R25 ;  /* 0x0000001900147213 */ /* 0x000fe20000000000 */
[----:B------:R-:W-:-:S02]  /*0bd0*/  IMAD R13, R5, R13, R16 ;  /* 0x0000000d050d7224 */ /* 0x000fc400078e0210 */
[--C-:B------:R-:W-:Y:S01]  /*0be0*/  @!P3 IMAD.IADD R10, R10, 0x1, -R5.reuse ;  /* 0x000000010a0ab824 */ /* 0x100fe200078e0a05 */
[----:B------:R-:W-:Y:S01]  /*0bf0*/  IABS R22, R26 ;  /* 0x0000001a00167213 */ /* 0x000fe20000000000 */
[----:B------:R-:W-:Y:S01]  /*0c00*/  @!P5 IMAD.IADD R12, R12, 0x1, -R5 ;  /* 0x000000010c0cd824 */ /* 0x000fe200078e0a05 */
[----:B------:R-:W-:Y:S01]  /*0c10*/  ISETP.GT.U32.AND P3, PT, R5, R13, PT ;  /* 0x0000000d0500720c */ /* 0x000fe20003f64070 */
[----:B------:R-:W-:Y:S01]  /*0c20*/  IMAD.HI.U32 R15, R7, R20, RZ ;  /* 0x00000014070f7227 */ /* 0x000fe200078e00ff */
[----:B------:R-:W-:-:S03]  /*0c30*/  ISETP.GE.AND P5, PT, R19, RZ, PT ;  /* 0x000000ff1300720c */ /* 0x000fc60003fa6270 */
[----:B------:R-:W-:Y:S01]  /*0c40*/  @!P6 IMAD.IADD R14, R14, 0x1, -R5 ;  /* 0x000000010e0ee824 */ /* 0x000fe200078e0a05 */
[----:B------:R-:W-:Y:S01]  /*0c50*/  ISETP.GT.U32.AND P6, PT, R5, R12, PT ;  /* 0x0000000c0500720c */ /* 0x000fe20003fc4070 */
[----:B------:R-:W-:-:S04]  /*0c60*/  IMAD.HI.U32 R16, R7, R22, RZ ;  /* 0x0000001607107227 */ /* 0x000fc800078e00ff */
[----:B------:R-:W-:Y:S02]  /*0c70*/  IMAD.MOV R15, RZ, RZ, -R15 ;  /* 0x000000ffff0f7224 */ /* 0x000fe400078e0a0f */
[--C-:B------:R-:W-:Y:S01]  /*0c80*/  @!P2 IMAD.IADD R9, R9, 0x1, -R5.reuse ;  /* 0x000000010909a824 */ /* 0x100fe200078e0a05 */
[----:B------:R-:W-:Y:S01]  /*0c90*/  ISETP.GE.AND P2, PT, R17, RZ, PT ;  /* 0x000000ff1100720c */ /* 0x000fe20003f46270 */
[----:B------:R-:W-:Y:S02]  /*0ca0*/  IMAD.MOV R16, RZ, RZ, -R16 ;  /* 0x000000ffff107224 */ /* 0x000fe400078e0a10 */
[----:B------:R-:W-:Y:S02]  /*0cb0*/  VIADD R19, R6, 0x58 ;  /* 0x0000005806137836 */ /* 0x000fe40000000000 */
[C---:B------:R-:W-:Y:S02]  /*0cc0*/  IMAD R15, R5.reuse, R15, R20 ;  /* 0x0000000f050f7224 */ /* 0x040fe400078e0214 */
[----:B------:R-:W-:Y:S01]  /*0cd0*/  IMAD R16, R5, R16, R22 ;  /* 0x0000001005107224 */ /* 0x000fe200078e0216 */
[----:B------:R-:W-:Y:S01]  /*0ce0*/  IABS R20, R19 ;  /* 0x0000001300147213 */ /* 0x000fe20000000000 */
[----:B------:R-:W-:Y:S01]  /*0cf0*/  @!P3 IMAD.IADD R13, R13, 0x1, -R5 ;  /* 0x000000010d0db824 */ /* 0x000fe200078e0a05 */
[C---:B------:R-:W-:Y:S01]  /*0d00*/  ISETP.GT.U32.AND P3, PT, R5.reuse, R11, PT ;  /* 0x0000000b0500720c */ /* 0x040fe20003f64070 */
[----:B------:R-:W-:Y:S01]  /*0d10*/  @!P4 IMAD.MOV R9, RZ, RZ, -R9 ;  /* 0x000000ffff09c224 */ /* 0x000fe200078e0a09 */
[C---:B------:R-:W-:Y:S01]  /*0d20*/  ISETP.GT.U32.AND P4, PT, R5.reuse, R15, PT ;  /* 0x0000000f0500720c */ /* 0x040fe20003f84070 */
[----:B------:R-:W-:Y:S01]  /*0d30*/  @!P6 IMAD.IADD R12, R12, 0x1, -R5 ;  /* 0x000000010c0ce824 */ /* 0x000fe200078e0a05 */
[----:B------:R-:W-:Y:S01]  /*0d40*/  ISETP.GT.U32.AND P6, PT, R5, R16, PT ;  /* 0x000000100500720c */ /* 0x000fe20003fc4070 */
[----:B------:R-:W-:-:S04]  /*0d50*/  IMAD.HI.U32 R17, R7, R20, RZ ;  /* 0x0000001407117227 */ /* 0x000fc800078e00ff */
[----:B------:R-:W-:Y:S01]  /*0d60*/  @!P1 IMAD.MOV R8, RZ, RZ, -R8 ;  /* 0x000000ffff089224 */ /* 0x000fe200078e0a08 */
[C---:B------:R-:W-:Y:S01]  /*0d70*/  ISETP.GT.U32.AND P1, PT, R5.reuse, R14, PT ;  /* 0x0000000e0500720c */ /* 0x040fe20003f24070 */
[----:B------:R-:W-:Y:S02]  /*0d80*/  IMAD.MOV R17, RZ, RZ, -R17 ;  /* 0x000000ffff117224 */ /* 0x000fe400078e0a11 */
[----:B------:R-:W-:Y:S01]  /*0d90*/  @!P0 IMAD.MOV R10, RZ, RZ, -R10 ;  /* 0x000000ffff0a8224 */ /* 0x000fe200078e0a0a */
[----:B------:R-:W-:Y:S01]  /*0da0*/  ISETP.GT.U32.AND P0, PT, R5, R13, PT ;  /* 0x0000000d0500720c */ /* 0x000fe20003f04070 */
[--C-:B------:R-:W-:Y:S01]  /*0db0*/  @!P3 IMAD.IADD R11, R11, 0x1, -R5.reuse ;  /* 0x000000010b0bb824 */ /* 0x100fe200078e0a05 */
[----:B------:R-:W-:Y:S01]  /*0dc0*/  ISETP.GE.AND P3, PT, R21, RZ, PT ;  /* 0x000000ff1500720c */ /* 0x000fe20003f66270 */
[----:B------:R-:W-:Y:S01]  /*0dd0*/  @!P4 IMAD.IADD R15, R15, 0x1, -R5 ;  /* 0x000000010f0fc824 */ /* 0x000fe200078e0a05 */
[----:B------:R-:W-:Y:S01]  /*0de0*/  ISETP.GE.AND P4, PT, R26, RZ, PT ;  /* 0x000000ff1a00720c */ /* 0x000fe20003f86270 */
[----:B------:R-:W-:-:S02]  /*0df0*/  IMAD R17, R5, R17, R20 ;  /* 0x0000001105117224 */ /* 0x000fc400078e0214 */
[----:B------:R-:W-:Y:S02]  /*0e00*/  @!P6 IMAD.IADD R16, R16, 0x1, -R5 ;  /* 0x000000011010e824 */ /* 0x000fe400078e0a05 */
[----:B------:R-:W-:Y:S01]  /*0e10*/  @!P2 IMAD.MOV R11, RZ, RZ, -R11 ;  /* 0x000000ffff0ba224 */ /* 0x000fe200078e0a0b */
[C---:B------:R-:W-:Y:S01]  /*0e20*/  ISETP.GT.U32.AND P2, PT, R5.reuse, R15, PT ;  /* 0x0000000f0500720c */ /* 0x040fe20003f44070 */
[----:B------:R-:W-:Y:S01]  /*0e30*/  VIADD R27, R6, 0x54 ;  /* 0x00000054061b7836 */ /* 0x000fe20000000000 */
[----:B------:R-:W-:Y:S01]  /*0e40*/  ISETP.GT.U32.AND P6, PT, R5, R17, PT ;  /* 0x000000110500720c */ /* 0x000fe20003fc4070 */
[--C-:B------:R-:W-:Y:S01]  /*0e50*/  @!P1 IMAD.IADD R14, R14, 0x1, -R5.reuse ;  /* 0x000000010e0e9824 */ /* 0x100fe200078e0a05 */
[----:B------:R-:W-:Y:S01]  /*0e60*/  ISETP.GE.AND P1, PT, R25, RZ, PT ;  /* 0x000000ff1900720c */ /* 0x000fe20003f26270 */
[----:B------:R-:W-:Y:S01]  /*0e70*/  @!P0 IMAD.IADD R13, R13, 0x1, -R5 ;  /* 0x000000010d0d8824 */ /* 0x000fe200078e0a05 */
[----:B------:R-:W-:Y:S01]  /*0e80*/  IABS R22, R27 ;  /* 0x0000001b00167213 */ /* 0x000fe20000000000 */
[----:B------:R-:W-:Y:S01]  /*0e90*/  VIADD R20, R6, 0x4c ;  /* 0x0000004c06147836 */ /* 0x000fe20000000000 */
[----:B------:R-:W-:Y:S01]  /*0ea0*/  ISETP.GE.AND P0, PT, R24, RZ, PT ;  /* 0x000000ff1800720c */ /* 0x000fe20003f06270 */
[----:B------:R-:W-:-:S02]  /*0eb0*/  VIADD R21, R6, 0x50 ;  /* 0x0000005006157836 */ /* 0x000fc40000000000 */
[----:B------:R-:W-:Y:S01]  /*0ec0*/  IMAD.HI.U32 R18, R7, R22, RZ ;  /* 0x0000001607127227 */ /* 0x000fe200078e00ff */
[----:B------:R-:W-:-:S03]  /*0ed0*/  IABS R24, R20 ;  /* 0x0000001400187213 */ /* 0x000fc60000000000 */
[--C-:B------:R-:W-:Y:S01]  /*0ee0*/  @!P2 IMAD.IADD R15, R15, 0x1, -R5.reuse ;  /* 0x000000010f0fa824 */ /* 0x100fe200078e0a05 */
[----:B------:R-:W-:Y:S01]  /*0ef0*/  ISETP.GE.AND P2, PT, R27, RZ, PT ;  /* 0x000000ff1b00720c */ /* 0x000fe20003f46270 */
[----:B------:R-:W-:Y:S01]  /*0f00*/  @!P6 IMAD.IADD R17, R17, 0x1, -R5 ;  /* 0x000000011111e824 */ /* 0x000fe200078e0a05 */
[----:B------:R-:W-:Y:S01]  /*0f10*/  ISETP.GE.AND P6, PT, R20, RZ, PT ;  /* 0x000000ff1400720c */ /* 0x000fe20003fc6270 */
[----:B------:R-:W-:Y:S02]  /*0f20*/  IMAD.MOV R18, RZ, RZ, -R18 ;  /* 0x000000ffff127224 */ /* 0x000fe400078e0a12 */
[----:B------:R-:W-:Y:S01]  /*0f30*/  @!P1 IMAD.MOV R15, RZ, RZ, -R15 ;  /* 0x000000ffff0f9224 */ /* 0x000fe200078e0a0f */
[C---:B------:R-:W-:Y:S01]  /*0f40*/  ISETP.GT.U32.AND P1, PT, R5.reuse, R17, PT ;  /* 0x000000110500720c */ /* 0x040fe20003f24070 */
[----:B------:R-:W-:Y:S01]  /*0f50*/  IMAD R18, R5, R18, R22 ;  /* 0x0000001205127224 */ /* 0x000fe200078e0216 */
[----:B------:R-:W-:Y:S01]  /*0f60*/  IABS R22, R21 ;  /* 0x0000001500167213 */ /* 0x000fe20000000000 */
[----:B------:R-:W-:Y:S01]  /*0f70*/  @!P0 IMAD.MOV R14, RZ, RZ, -R14 ;  /* 0x000000ffff0e8224 */ /* 0x000fe200078e0a0e */
[----:B------:R-:W-:Y:S01]  /*0f80*/  ISETP.GE.AND P0, PT, R19, RZ, PT ;  /* 0x000000ff1300720c */ /* 0x000fe20003f06270 */
[----:B------:R-:W-:Y:S01]  /*0f90*/  @!P5 IMAD.MOV R12, RZ, RZ, -R12 ;  /* 0x000000ffff0cd224 */ /* 0x000fe200078e0a0c */
[----:B------:R-:W-:Y:S01]  /*0fa0*/  ISETP.GT.U32.AND P5, PT, R5, R16, PT ;  /* 0x000000100500720c */ /* 0x000fe20003fa4070 */
[----:B------:R-:W-:-:S04]  /*0fb0*/  IMAD.HI.U32 R20, R7, R24, RZ ;  /* 0x0000001807147227 */ /* 0x000fc800078e00ff */
[----:B------:R-:W-:Y:S01]  /*0fc0*/  @!P3 IMAD.MOV R13, RZ, RZ, -R13 ;  /* 0x000000ffff0db224 */ /* 0x000fe200078e0a0d */
[----:B------:R-:W-:Y:S01]  /*0fd0*/  ISETP.GT.U32.AND P3, PT, R5, R18, PT ;  /* 0x000000120500720c */ /* 0x000fe20003f64070 */
[----:B------:R-:W-:-:S04]  /*0fe0*/  IMAD.HI.U32 R19, R7, R22, RZ ;  /* 0x0000001607137227 */ /* 0x000fc800078e00ff */
[----:B------:R-:W-:Y:S02]  /*0ff0*/  IMAD.MOV R20, RZ, RZ, -R20 ;  /* 0x000000ffff147224 */ /* 0x000fe400078e0a14 */
[----:B------:R-:W-:Y:S02]  /*1000*/  IMAD.MOV R19, RZ, RZ, -R19 ;  /* 0x000000ffff137224 */ /* 0x000fe400078e0a13 */
[----:B------:R-:W-:Y:S02]  /*1010*/  @!P1 IMAD.IADD R17, R17, 0x1, -R5 ;  /* 0x0000000111119824 */ /* 0x000fe400078e0a05 */
[C---:B------:R-:W-:Y:S02]  /*1020*/  IMAD R20, R5.reuse, R20, R24 ;  /* 0x0000001405147224 */ /* 0x040fe400078e0218 */
[C---:B------:R-:W-:Y:S02]  /*1030*/  IMAD R19, R5.reuse, R19, R22 ;  /* 0x0000001305137224 */ /* 0x040fe400078e0216 */
[----:B------:R-:W-:Y:S01]  /*1040*/  @!P0 IMAD.MOV R17, RZ, RZ, -R17 ;  /* 0x000000ffff118224 */ /* 0x000fe200078e0a11 */
[----:B------:R-:W-:Y:S01]  /*1050*/  ISETP.GT.U32.AND P0, PT, R5, R20, PT ;  /* 0x000000140500720c */ /* 0x000fe20003f04070 */
[--C-:B------:R-:W-:Y:S01]  /*1060*/  @!P5 IMAD.IADD R16, R16, 0x1, -R5.reuse ;  /* 0x000000011010d824 */ /* 0x100fe200078e0a05 */
[----:B------:R-:W-:Y:S01]  /*1070*/  ISETP.GE.AND P5, PT, R21, RZ, PT ;  /* 0x000000ff1500720c */ /* 0x000fe20003fa6270 */
[----:B------:R-:W-:Y:S01]  /*1080*/  @!P3 IMAD.IADD R18, R18, 0x1, -R5 ;  /* 0x000000011212b824 */ /* 0x000fe200078e0a05 */
[----:B------:R-:W-:Y:S01]  /*1090*/  ISETP.GT.U32.AND P1, PT, R5, R19, PT ;  /* 0x000000130500720c */ /* 0x000fe20003f24070 */
[----:B------:R-:W-:-:S02]  /*10a0*/  VIADD R21, R6, 0x48 ;  /* 0x0000004806157836 */ /* 0x000fc40000000000 */
[C---:B------:R-:W-:Y:S01]  /*10b0*/  VIADD R25, R6.reuse, 0x40 ;  /* 0x0000004006197836 */ /* 0x040fe20000000000 */
[----:B------:R-:W-:Y:S01]  /*10c0*/  ISETP.GT.U32.AND P3, PT, R5, R18, PT ;  /* 0x000000120500720c */ /* 0x000fe20003f64070 */
[----:B------:R-:W-:Y:S01]  /*10d0*/  @!P4 IMAD.MOV R16, RZ, RZ, -R16 ;  /* 0x000000ffff10c224 */ /* 0x000fe200078e0a10 */
[----:B------:R-:W-:Y:S01]  /*10e0*/  IABS R26, R21 ;  /* 0x00000015001a7213 */ /* 0x000fe20000000000 */
[C---:B------:R-:W-:Y:S01]  /*10f0*/  VIADD R22, R6.reuse, 0x44 ;  /* 0x0000004406167836 */ /* 0x040fe20000000000 */
[----:B------:R-:W-:Y:S01]  /*1100*/  ISETP.GE.AND P4, PT, R21, RZ, PT ;  /* 0x000000ff1500720c */ /* 0x000fe20003f86270 */
[----:B------:R-:W-:Y:S01]  /*1110*/  VIADD R29, R6, 0x3c ;  /* 0x0000003c061d7836 */ /* 0x000fe20000000000 */
[----:B------:R-:W-:Y:S01]  /*1120*/  IABS R30, R25 ;  /* 0x00000019001e7213 */ /* 0x000fe20000000000 */
[----:B------:R-:W-:Y:S01]  /*1130*/  IMAD.HI.U32 R21, R7, R26, RZ ;  /* 0x0000001a07157227 */ /* 0x000fe200078e00ff */
[----:B------:R-:W-:Y:S02]  /*1140*/  IABS R28, R22 ;  /* 0x00000016001c7213 */ /* 0x000fe40000000000 */
[----:B------:R-:W-:Y:S01]  /*1150*/  IABS R32, R29 ;  /* 0x0000001d00207213 */ /* 0x000fe20000000000 */
[----:B------:R-:W-:-:S02]  /*1160*/  @!P0 IMAD.IADD R20, R20, 0x1, -R5 ;  /* 0x0000000114148824 */ /* 0x000fc400078e0a05 */
[----:B------:R-:W-:Y:S02]  /*1170*/  @!P1 IMAD.IADD R19, R19, 0x1, -R5 ;  /* 0x0000000113139824 */ /* 0x000fe400078e0a05 */
[----:B------:R-:W-:Y:S01]  /*1180*/  IMAD.MOV R21, RZ, RZ, -R21 ;  /* 0x000000ffff157224 */ /* 0x000fe200078e0a15 */
[----:B------:R-:W-:Y:S01]  /*1190*/  ISETP.GT.U32.AND P0, PT, R5, R20, PT ;  /* 0x000000140500720c */ /* 0x000fe20003f04070 */
[----:B------:R-:W-:Y:S01]  /*11a0*/  IMAD.HI.U32 R24, R7, R30, RZ ;  /* 0x0000001e07187227 */ /* 0x000fe200078e00ff */
[----:B------:R-:W-:-:S03]  /*11b0*/  ISETP.GT.U32.AND P1, PT, R5, R19, PT ;  /* 0x000000130500720c */ /* 0x000fc60003f24070 */
[----:B------:R-:W-:Y:S01]  /*11c0*/  @!P3 IMAD.IADD R18, R18, 0x1, -R5 ;  /* 0x000000011212b824 */ /* 0x000fe200078e0a05 */
[----:B------:R-:W-:Y:S01]  /*11d0*/  ISETP.GE.AND P3, PT, R22, RZ, PT ;  /* 0x000000ff1600720c */ /* 0x000fe20003f66270 */
[----:B------:R-:W-:Y:S02]  /*11e0*/  IMAD R21, R5, R21, R26 ;  /* 0x0000001505157224 */ /* 0x000fe400078e021a */
[----:B------:R-:W-:-:S04]  /*11f0*/  IMAD.HI.U32 R22, R7, R28, RZ ;  /* 0x0000001c07167227 */ /* 0x000fc800078e00ff */
[----:B------:R-:W-:Y:S02]  /*1200*/  IMAD.MOV R26, RZ, RZ, -R24 ;  /* 0x000000ffff1a7224 */ /* 0x000fe400078e0a18 */
[----:B------:R-:W-:-:S04]  /*1210*/  IMAD.HI.U32 R24, R7, R32, RZ ;  /* 0x0000002007187227 */ /* 0x000fc800078e00ff */
[----:B------:R-:W-:Y:S02]  /*1220*/  IMAD.MOV R22, RZ, RZ, -R22 ;  /* 0x000000ffff167224 */ /* 0x000fe400078e0a16 */
[C---:B------:R-:W-:Y:S02]  /*1230*/  IMAD R26, R5.reuse, R26, R30 ;  /* 0x0000001a051a7224 */ /* 0x040fe400078e021e */
[----:B------:R-:W-:Y:S02]  /*1240*/  IMAD.MOV R24, RZ, RZ, -R24 ;  /* 0x000000ffff187224 */ /* 0x000fe400078e0a18 */
[C---:B------:R-:W-:Y:S02]  /*1250*/  IMAD R22, R5.reuse, R22, R28 ;  /* 0x0000001605167224 */ /* 0x040fe400078e021c */
[C---:B------:R-:W-:Y:S02]  /*1260*/  IMAD R28, R5.reuse, R24, R32 ;  /* 0x00000018051c7224 */ /* 0x040fe400078e0220 */
[--C-:B------:R-:W-:Y:S01]  /*1270*/  @!P0 IMAD.IADD R20, R20, 0x1, -R5.reuse ;  /* 0x0000000114148824 */ /* 0x100fe200078e0a05 */
[----:B------:R-:W-:Y:S01]  /*1280*/  ISETP.GT.U32.AND P0, PT, R5, R26, PT ;  /* 0x0000001a0500720c */ /* 0x000fe20003f04070 */
[----:B------:R-:W-:Y:S01]  /*1290*/  @!P1 IMAD.IADD R19, R19, 0x1, -R5 ;  /* 0x0000000113139824 */ /* 0x000fe200078e0a05 */
[C---:B------:R-:W-:Y:S01]  /*12a0*/  ISETP.GT.U32.AND P1, PT, R5.reuse, R21, PT ;  /* 0x000000150500720c */ /* 0x040fe20003f24070 */
[----:B------:R-:W-:Y:S01]  /*12b0*/  @!P6 IMAD.MOV R20, RZ, RZ, -R20 ;  /* 0x000000ffff14e224 */ /* 0x000fe200078e0a14 */
[C---:B------:R-:W-:Y:S01]  /*12c0*/  ISETP.GT.U32.AND P6, PT, R5.reuse, R28, PT ;  /* 0x0000001c0500720c */ /* 0x040fe20003fc4070 */
[----:B------:R-:W-:Y:S01]  /*12d0*/  @!P5 IMAD.MOV R19, RZ, RZ, -R19 ;  /* 0x000000ffff13d224 */ /* 0x000fe200078e0a13 */
[----:B------:R-:W-:Y:S01]  /*12e0*/  ISETP.GT.U32.AND P5, PT, R5, R22, PT ;  /* 0x000000160500720c */ /* 0x000fe20003fa4070 */
[----:B------:R-:W-:-:S02]  /*12f0*/  VIADD R33, R6, 0x34 ;  /* 0x0000003406217836 */ /* 0x000fc40000000000 */
[----:B------:R-:W-:Y:S02]  /*1300*/  VIADD R35, R6, 0x30 ;  /* 0x0000003006237836 */ /* 0x000fe40000000000 */
[----:B------:R-:W-:Y:S01]  /*1310*/  @!P2 IMAD.MOV R18, RZ, RZ, -R18 ;  /* 0x000000ffff12a224 */ /* 0x000fe200078e0a12 */
[----:B------:R-:W-:Y:S01]  /*1320*/  IABS R32, R33 ;  /* 0x0000002100207213 */ /* 0x000fe20000000000 */
[--C-:B------:R-:W-:Y:S01]  /*1330*/  @!P0 IMAD.IADD R26, R26, 0x1, -R5.reuse ;  /* 0x000000011a1a8824 */ /* 0x100fe200078e0a05 */
[----:B------:R-:W-:Y:S01]  /*1340*/  ISETP.GE.AND P2, PT, R25, RZ, PT ;  /* 0x000000ff1900720c */ /* 0x000fe20003f46270 */
[----:B------:R-:W-:Y:S01]  /*1350*/  VIADD R31, R6, 0x38 ;  /* 0x00000038061f7836 */ /* 0x000fe20000000000 */
[----:B------:R-:W-:Y:S01]  /*1360*/  IABS R34, R35 ;  /* 0x0000002300227213 */ /* 0x000fe20000000000 */
[----:B------:R-:W-:Y:S01]  /*1370*/  @!P6 IMAD.IADD R28, R28, 0x1, -R5 ;  /* 0x000000011c1ce824 */ /* 0x000fe200078e0a05 */
[----:B------:R-:W-:Y:S01]  /*1380*/  ISETP.GT.U32.AND P0, PT, R5, R26, PT ;  /* 0x0000001a0500720c */ /* 0x000fe20003f04070 */
[----:B------:R-:W-:Y:S01]  /*1390*/  IMAD.HI.U32 R25, R7, R32, RZ ;  /* 0x0000002007197227 */ /* 0x000fe200078e00ff */
[----:B------:R-:W-:-:S02]  /*13a0*/  IABS R30, R31 ;  /* 0x0000001f001e7213 */ /* 0x000fc40000000000 */
[----:B------:R-:W-:Y:S01]  /*13b0*/  ISETP.GT.U32.AND P6, PT, R5, R28, PT ;  /* 0x0000001c0500720c */ /* 0x000fe20003fc4070 */
[----:B------:R-:W-:Y:S02]  /*13c0*/  @!P5 IMAD.IADD R22, R22, 0x1, -R5 ;  /* 0x000000011616d824 */ /* 0x000fe400078e0a05 */
[----:B------:R-:W-:-:S03]  /*13d0*/  IMAD.HI.U32 R27, R7, R34, RZ ;  /* 0x00000022071b7227 */ /* 0x000fc600078e00ff */
[----:B------:R-:W-:Y:S01]  /*13e0*/  ISETP.GT.U32.AND P5, PT, R5, R22, PT ;  /* 0x000000160500720c */ /* 0x000fe20003fa4070 */
[----:B------:R-:W-:Y:S02]  /*13f0*/  IMAD.MOV R25, RZ, RZ, -R25 ;  /* 0x000000ffff197224 */ /* 0x000fe400078e0a19 */
[----:B------:R-:W-:-:S04]  /*1400*/  IMAD.HI.U32 R24, R7, R30, RZ ;  /* 0x0000001e07187227 */ /* 0x000fc800078e00ff */
[----:B------:R-:W-:Y:S02]  /*1410*/  IMAD.MOV R27, RZ, RZ, -R27 ;  /* 0x000000ffff1b7224 */ /* 0x000fe400078e0a1b */
[C---:B------:R-:W-:Y:S02]  /*1420*/  IMAD R32, R5.reuse, R25, R32 ;  /* 0x0000001905207224 */ /* 0x040fe400078e0220 */
[----:B------:R-:W-:Y:S02]  /*1430*/  IMAD.MOV R24, RZ, RZ, -R24 ;  /* 0x000000ffff187224 */ /* 0x000fe400078e0a18 */
[C---:B------:R-:W-:Y:S02]  /*1440*/  IMAD R34, R5.reuse, R27, R34 ;  /* 0x0000001b05227224 */ /* 0x040fe400078e0222 */
[----:B------:R-:W-:Y:S01]  /*1450*/  @!P0 IMAD.IADD R26, R26, 0x1, -R5 ;  /* 0x000000011a1a8824 */ /* 0x000fe200078e0a05 */
[C---:B------:R-:W-:Y:S01]  /*1460*/  ISETP.GT.U32.AND P0, PT, R5.reuse, R32, PT ;  /* 0x000000200500720c */ /* 0x040fe20003f04070 */
[----:B------:R-:W-:-:S02]  /*1470*/  IMAD R30, R5, R24, R30 ;  /* 0x00000018051e7224 */ /* 0x000fc400078e021e */
[--C-:B------:R-:W-:Y:S01]  /*1480*/  @!P6 IMAD.IADD R28, R28, 0x1, -R5.reuse ;  /* 0x000000011c1ce824 */ /* 0x100fe200078e0a05 */
[C---:B------:R-:W-:Y:S01]  /*1490*/  ISETP.GT.U32.AND P6, PT, R5.reuse, R34, PT ;  /* 0x000000220500720c */ /* 0x040fe20003fc4070 */
[--C-:B------:R-:W-:Y:S01]  /*14a0*/  @!P5 IMAD.IADD R22, R22, 0x1, -R5.reuse ;  /* 0x000000011616d824 */ /* 0x100fe200078e0a05 */
[----:B------:R-:W-:Y:S01]  /*14b0*/  ISETP.GT.U32.AND P5, PT, R5, R30, PT ;  /* 0x0000001e0500720c */ /* 0x000fe20003fa4070 */
[C---:B------:R-:W-:Y:S02]  /*14c0*/  VIADD R39, R6.reuse, 0x28 ;  /* 0x0000002806277836 */ /* 0x040fe40000000000 */
[----:B------:R-:W-:Y:S02]  /*14d0*/  VIADD R37, R6, 0x2c ;  /* 0x0000002c06257836 */ /* 0x000fe40000000000 */
[--C-:B------:R-:W-:Y:S01]  /*14e0*/  @!P1 IMAD.IADD R21, R21, 0x1, -R5.reuse ;  /* 0x0000000115159824 */ /* 0x100fe200078e0a05 */
[----:B------:R-:W-:Y:S01]  /*14f0*/  IABS R38, R39 ;  /* 0x0000002700267213 */ /* 0x000fe20000000000 */
[--C-:B------:R-:W-:Y:S01]  /*1500*/  @!P0 IMAD.IADD R32, R32, 0x1, -R5.reuse ;  /* 0x0000000120208824 */ /* 0x100fe200078e0a05 */
[----:B------:R-:W-:Y:S01]  /*1510*/  IABS R36, R37 ;  /* 0x0000002500247213 */ /* 0x000fe20000000000 */
[----:B------:R-:W-:Y:S01]  /*1520*/  VIADD R43, R6, 0x1c ;  /* 0x0000001c062b7836 */ /* 0x000fe20000000000 */
[C---:B------:R-:W-:Y:S01]  /*1530*/  ISETP.GT.U32.AND P1, PT, R5.reuse, R21, PT ;  /* 0x000000150500720c */ /* 0x040fe20003f24070 */
[----:B------:R-:W-:Y:S01]  /*1540*/  @!P6 IMAD.IADD R34, R34, 0x1, -R5 ;  /* 0x000000012222e824 */ /* 0x000fe200078e0a05 */
[----:B------:R-:W-:Y:S01]  /*1550*/  ISETP.GT.U32.AND P6, PT, R5, R32, PT ;  /* 0x000000200500720c */ /* 0x000fe20003fc4070 */
[----:B------:R-:W-:Y:S01]  /*1560*/  IMAD.HI.U32 R25, R7, R38, RZ ;  /* 0x0000002607197227 */ /* 0x000fe200078e00ff */
[----:B------:R-:W-:-:S03]  /*1570*/  IABS R44, R43 ;  /* 0x0000002b002c7213 */ /* 0x000fc60000000000 */
[----:B------:R-:W-:Y:S01]  /*1580*/  @!P5 IMAD.IADD R30, R30, 0x1, -R5 ;  /* 0x000000011e1ed824 */ /* 0x000fe200078e0a05 */
[----:B------:R-:W-:Y:S01]  /*1590*/  ISETP.GE.AND P5, PT, R31, RZ, PT ;  /* 0x000000ff1f00720c */ /* 0x000fe20003fa6270 */
[----:B------:R-:W-:Y:S02]  /*15a0*/  IMAD.MOV R25, RZ, RZ, -R25 ;  /* 0x000000ffff197224 */ /* 0x000fe400078e0a19 */
[----:B------:R-:W-:Y:S01]  /*15b0*/  VIADD R31, R6, 0x20 ;  /* 0x00000020061f7836 */ /* 0x000fe20000000000 */
[----:B------:R-:W-:Y:S01]  /*15c0*/  ISETP.GT.U32.AND P0, PT, R5, R30, PT ;  /* 0x0000001e0500720c */ /* 0x000fe20003f04070 */
[----:B------:R-:W-:-:S03]  /*15d0*/  IMAD.HI.U32 R24, R7, R36, RZ ;  /* 0x0000002407187227 */ /* 0x000fc600078e00ff */
[----:B------:R-:W-:Y:S01]  /*15e0*/  IABS R42, R31 ;  /* 0x0000001f002a7213 */ /* 0x000fe20000000000 */
[C---:B------:R-:W-:Y:S02]  /*15f0*/  IMAD R38, R5.reuse, R25, R38 ;  /* 0x0000001905267224 */ /* 0x040fe400078e0226 */
[----:B------:R-:W-:Y:S02]  /*1600*/  IMAD.MOV R24, RZ, RZ, -R24 ;  /* 0x000000ffff187224 */ /* 0x000fe400078e0a18 */
[----:B------:R-:W-:Y:S01]  /*1610*/  @!P6 IMAD.IADD R32, R32, 0x1, -R5 ;  /* 0x000000012020e824 */ /* 0x000fe200078e0a05 */
[C---:B------:R-:W-:Y:S01]  /*1620*/  ISETP.GT.U32.AND P6, PT, R5.reuse, R38, PT ;  /* 0x000000260500720c */ /* 0x040fe20003fc4070 */
[----:B------:R-:W-:Y:S02]  /*1630*/  IMAD R36, R5, R24, R36 ;  /* 0x0000001805247224 */ /* 0x000fe400078e0224 */
[----:B------:R-:W-:-:S04]  /*1640*/  IMAD.HI.U32 R24, R7, R42, RZ ;  /* 0x0000002a07187227 */ /* 0x000fc800078e00ff */
[----:B------:R-:W-:Y:S02]  /*1650*/  IMAD.MOV R25, RZ, RZ, -R24 ;  /* 0x000000ffff197224 */ /* 0x000fe400078e0a18 */
[----:B------:R-:W-:Y:S02]  /*1660*/  VIADD R41, R6, 0x24 ;  /* 0x0000002406297836 */ /* 0x000fe40000000000 */
[----:B------:R-:W-:Y:S02]  /*1670*/  IMAD R42, R5, R25, R42 ;  /* 0x00000019052a7224 */ /* 0x000fe400078e022a */
[--C-:B------:R-:W-:Y:S01]  /*1680*/  @!P1 IMAD.IADD R21, R21, 0x1, -R5.reuse ;  /* 0x0000000115159824 */ /* 0x100fe200078e0a05 */
[----:B------:R-:W-:Y:S01]  /*1690*/  IABS R40, R41 ;  /* 0x0000002900287213 */ /* 0x000fe20000000000 */
[--C-:B------:R-:W-:Y:S01]  /*16a0*/  @!P6 IMAD.IADD R38, R38, 0x1, -R5.reuse ;  /* 0x000000012626e824 */ /* 0x100fe200078e0a05 */
[C---:B------:R-:W-:Y:S01]  /*16b0*/  ISETP.GT.U32.AND P6, PT, R5.reuse, R42, PT ;  /* 0x0000002a0500720c */ /* 0x040fe20003fc4070 */
[----:B------:R-:W-:Y:S01]  /*16c0*/  @!P0 IMAD.IADD R30, R30, 0x1, -R5 ;  /* 0x000000011e1e8824 */ /* 0x000fe200078e0a05 */
[----:B------:R-:W-:Y:S01]  /*16d0*/  ISETP.GT.U32.AND P0, PT, R5, R36, PT ;  /* 0x000000240500720c */ /* 0x000fe20003f04070 */
[----:B------:R-:W-:Y:S01]  /*16e0*/  IMAD.HI.U32 R24, R7, R44, RZ ;  /* 0x0000002c07187227 */ /* 0x000fe200078e00ff */
[----:B------:R-:W-:-:S03]  /*16f0*/  ISETP.GE.AND P1, PT, R29, RZ, PT ;  /* 0x000000ff1d00720c */ /* 0x000fc60003f26270 */
[----:B------:R-:W-:Y:S01]  /*1700*/  @!P4 IMAD.MOV R21, RZ, RZ, -R21 ;  /* 0x000000ffff15c224 */ /* 0x000fe200078e0a15 */
[----:B------:R-:W-:Y:S01]  /*1710*/  ISETP.GT.U32.AND P4, PT, R5, R34, PT ;  /* 0x000000220500720c */ /* 0x000fe20003f84070 */
[----:B------:R-:W-:-:S04]  /*1720*/  IMAD.HI.U32 R27, R7, R40, RZ ;  /* 0x00000028071b7227 */ /* 0x000fc800078e00ff */
[----:B------:R-:W-:Y:S02]  /*1730*/  VIADD R45, R6, 0x18 ;  /* 0x00000018062d7836 */ /* 0x000fe40000000000 */
[----:B------:R-:W-:Y:S02]  /*1740*/  IMAD.MOV R24, RZ, RZ, -R24 ;  /* 0x000000ffff187224 */ /* 0x000fe400078e0a18 */
[----:B------:R-:W-:Y:S01]  /*1750*/  IMAD.MOV R27, RZ, RZ, -R27 ;  /* 0x000000ffff1b7224 */ /* 0x000fe200078e0a1b */
[----:B------:R-:W-:Y:S01]  /*1760*/  IABS R46, R45 ;  /* 0x0000002d002e7213 */ /* 0x000fe20000000000 */
[C---:B------:R-:W-:Y:S02]  /*1770*/  IMAD R44, R5.reuse, R24, R44 ;  /* 0x00000018052c7224 */ /* 0x040fe400078e022c */
[C---:B------:R-:W-:Y:S02]  /*1780*/  IMAD R40, R5.reuse, R27, R40 ;  /* 0x0000001b05287224 */ /* 0x040fe400078e0228 */
[--C-:B------:R-:W-:Y:S01]  /*1790*/  @!P6 IMAD.IADD R42, R42, 0x1, -R5.reuse ;  /* 0x000000012a2ae824 */ /* 0x100fe200078e0a05 */
[----:B------:R-:W-:Y:S01]  /*17a0*/  ISETP.GT.U32.AND P6, PT, R5, R44, PT ;  /* 0x0000002c0500720c */ /* 0x000fe20003fc4070 */
[----:B------:R-:W-:Y:S01]  /*17b0*/  @!P0 IMAD.IADD R36, R36, 0x1, -R5 ;  /* 0x0000000124248824 */ /* 0x000fe200078e0a05 */
[----:B------:R-:W-:Y:S01]  /*17c0*/  ISETP.GE.AND P0, PT, R33, RZ, PT ;  /* 0x000000ff2100720c */ /* 0x000fe20003f06270 */
[----:B------:R-:W-:-:S04]  /*17d0*/  IMAD.HI.U32 R25, R7, R46, RZ ;  /* 0x0000002e07197227 */ /* 0x000fc800078e00ff */
[----:B------:R-:W-:Y:S01]  /*17e0*/  @!P4 IMAD.IADD R34, R34, 0x1, -R5 ;  /* 0x000000012222c824 */ /* 0x000fe200078e0a05 */
[C---:B------:R-:W-:Y:S01]  /*17f0*/  ISETP.GT.U32.AND P4, PT, R5.reuse, R40, PT ;  /* 0x000000280500720c */ /* 0x040fe20003f84070 */
[C---:B------:R-:W-:Y:S02]  /*1800*/  VIADD R33, R6.reuse, 0x10 ;  /* 0x0000001006217836 */ /* 0x040fe40000000000 */
[----:B------:R-:W-:Y:S02]  /*1810*/  IMAD.MOV R25, RZ, RZ, -R25 ;  /* 0x000000ffff197224 */ /* 0x000fe400078e0a19 */
[----:B------:R-:W-:Y:S01]  /*1820*/  VIADD R47, R6, 0x14 ;  /* 0x00000014062f7836 */ /* 0x000fe20000000000 */
[----:B------:R-:W-:Y:S01]  /*1830*/  IABS R50, R33 ;  /* 0x0000002100327213 */ /* 0x000fe20000000000 */
[----:B------:R-:W-:Y:S02]  /*1840*/  IMAD R46, R5, R25, R46 ;  /* 0x00000019052e7224 */ /* 0x000fe400078e022e */
[----:B------:R-:W-:Y:S01]  /*1850*/  @!P6 IMAD.IADD R44, R44, 0x1, -R5 ;  /* 0x000000012c2ce824 */ /* 0x000fe200078e0a05 */
[----:B------:R-:W-:Y:S01]  /*1860*/  IABS R48, R47 ;  /* 0x0000002f00307213 */ /* 0x000fe20000000000 */
[----:B------:R-:W-:Y:S01]  /*1870*/  IMAD.HI.U32 R24, R7, R50, RZ ;  /* 0x0000003207187227 */ /* 0x000fe200078e00ff */
[----:B------:R-:W-:-:S03]  /*1880*/  ISETP.GT.U32.AND P6, PT, R5, R46, PT ;  /* 0x0000002e0500720c */ /* 0x000fc60003fc4070 */
[----:B------:R-:W-:Y:S01]  /*1890*/  @!P4 IMAD.IADD R40, R40, 0x1, -R5 ;  /* 0x000000012828c824 */ /* 0x000fe200078e0a05 */
[----:B------:R-:W-:Y:S01]  /*18a0*/  ISETP.GE.AND P4, PT, R35, RZ, PT ;  /* 0x000000ff2300720c */ /* 0x000fe20003f86270 */
[----:B------:R-:W-:Y:S02]  /*18b0*/  IMAD.MOV R24, RZ, RZ, -R24 ;  /* 0x000000ffff187224 */ /* 0x000fe400078e0a18 */
[C---:B------:R-:W-:Y:S02]  /*18c0*/  VIADD R35, R6.reuse, 0xc ;  /* 0x0000000c06237836 */ /* 0x040fe40000000000 */
[----:B------:R-:W-:Y:S02]  /*18d0*/  VIADD R49, R6, 0x8 ;  /* 0x0000000806317836 */ /* 0x000fe40000000000 */
[----:B------:R-:W-:Y:S01]  /*18e0*/  IMAD.HI.U32 R27, R7, R48, RZ ;  /* 0x00000030071b7227 */ /* 0x000fe200078e00ff */
[----:B------:R-:W-:Y:S02]  /*18f0*/  IABS R52, R35 ;  /* 0x0000002300347213 */ /* 0x000fe40000000000 */
[----:B------:R-:W-:Y:S01]  /*1900*/  IABS R54, R49 ;  /* 0x0000003100367213 */ /* 0x000fe20000000000 */
[----:B------:R-:W-:-:S02]  /*1910*/  IMAD R50, R5, R24, R50 ;  /* 0x0000001805327224 */ /* 0x000fc400078e0232 */
[----:B------:R-:W-:Y:S02]  /*1920*/  VIADD R51, R6, 0x4 ;  /* 0x0000000406337836 */ /* 0x000fe40000000000 */
[----:B------:R-:W-:Y:S01]  /*1930*/  IMAD.MOV.U32 R24, RZ, RZ, R22 ;  /* 0x000000ffff187224 */ /* 0x000fe200078e0016 */
[----:B------:R-:W-:Y:S01]  /*1940*/  SHF.R.S32.HI R22, RZ, 0x1f, R3 ;  /* 0x0000001fff167819 */ /* 0x000fe20000011403 */
[----:B------:R-:W-:Y:S01]  /*1950*/  IMAD.MOV R27, RZ, RZ, -R27 ;  /* 0x000000ffff1b7224 */ /* 0x000fe200078e0a1b */
[----:B------:R-:W-:Y:S01]  /*1960*/  IABS R56, R51 ;  /* 0x0000003300387213 */ /* 0x000fe20000000000 */
[----:B------:R-:W-:Y:S01]  /*1970*/  @!P3 IMAD.MOV R24, RZ, RZ, -R24 ;  /* 0x000000ffff18b224 */ /* 0x000fe200078e0a18 */
[C---:B------:R-:W-:Y:S01]  /*1980*/  ISETP.GT.U32.AND P3, PT, R5.reuse, R36, PT ;  /* 0x000000240500720c */ /* 0x040fe20003f64070 */
[----:B------:R-:W-:Y:S01]  /*1990*/  @!P2 IMAD.MOV R26, RZ, RZ, -R26 ;  /* 0x000000ffff1aa224 */ /* 0x000fe200078e0a1a */
[C---:B------:R-:W-:Y:S01]  /*19a0*/  ISETP.GT.U32.AND P2, PT, R5.reuse, R38, PT ;  /* 0x000000260500720c */ /* 0x040fe20003f44070 */
[----:B------:R-:W-:Y:S01]  /*19b0*/  @!P1 IMAD.MOV R28, RZ, RZ, -R28 ;  /* 0x000000ffff1c9224 */ /* 0x000fe200078e0a1c */
[C---:B------:R-:W-:Y:S01]  /*19c0*/  ISETP.GT.U32.AND P1, PT, R5.reuse, R40, PT ;  /* 0x000000280500720c */ /* 0x040fe20003f24070 */
[----:B------:R-:W-:Y:S01]  /*19d0*/  IMAD R48, R5, R27, R48 ;  /* 0x0000001b05307224 */ /* 0x000fe200078e0230 */
[----:B------:R-:W-:Y:S01]  /*19e0*/  LEA.HI R3, R22, R3, RZ, 0x7 ;  /* 0x0000000316037211 */ /* 0x000fe200078f38ff */
[----:B------:R-:W-:-:S02]  /*19f0*/  @!P6 IMAD.IADD R46, R46, 0x1, -R5 ;  /* 0x000000012e2ee824 */ /* 0x000fc400078e0a05 */
[----:B------:R-:W-:Y:S01]  /*1a00*/  IMAD.HI.U32 R25, R7, R52, RZ ;  /* 0x0000003407197227 */ /* 0x000fe200078e00ff */
[----:B------:R-:W-:Y:S02]  /*1a10*/  SHF.R.S32.HI R3, RZ, 0x7, R3 ;  /* 0x00000007ff037819 */ /* 0x000fe40000011403 */
[----:B------:R-:W-:Y:S01]  /*1a20*/  ISETP.GT.U32.AND P6, PT, R5, R46, PT ;  /* 0x0000002e0500720c */ /* 0x000fe20003fc4070 */
[----:B------:R-:W-:-:S04]  /*1a30*/  IMAD.HI.U32 R27, R7, R54, RZ ;  /* 0x00000036071b7227 */ /* 0x000fc800078e00ff */
[----:B------:R-:W-:-:S04]  /*1a40*/  IMAD.HI.U32 R29, R7, R56, RZ ;  /* 0x00000038071d7227 */ /* 0x000fc800078e00ff */
[----:B------:R-:W-:Y:S02]  /*1a50*/  IMAD.MOV R25, RZ, RZ, -R25 ;  /* 0x000000ffff197224 */ /* 0x000fe400078e0a19 */
[----:B------:R-:W-:Y:S02]  /*1a60*/  IMAD.MOV R27, RZ, RZ, -R27 ;  /* 0x000000ffff1b7224 */ /* 0x000fe400078e0a1b */
[----:B------:R-:W-:-:S04]  /*1a70*/  IMAD.HI.U32 R7, R7, R58, RZ ;  /* 0x0000003a07077227 */ /* 0x000fc800078e00ff */
[C---:B------:R-:W-:Y:S02]  /*1a80*/  IMAD R52, R5.reuse, R25, R52 ;  /* 0x0000001905347224 */ /* 0x040fe400078e0234 */
[C---:B------:R-:W-:Y:S02]  /*1a90*/  IMAD R54, R5.reuse, R27, R54 ;  /* 0x0000001b05367224 */ /* 0x040fe400078e0236 */
[----:B------:R-:W-:Y:S01]  /*1aa0*/  @!P5 IMAD.MOV R30, RZ, RZ, -R30 ;  /* 0x000000ffff1ed224 */ /* 0x000fe200078e0a1e */
[C---:B------:R-:W-:Y:S01]  /*1ab0*/  ISETP.GT.U32.AND P5, PT, R5.reuse, R42, PT ;  /* 0x0000002a0500720c */ /* 0x040fe20003fa4070 */
[----:B------:R-:W-:Y:S02]  /*1ac0*/  IMAD.MOV R7, RZ, RZ, -R7 ;  /* 0x000000ffff077224 */ /* 0x000fe400078e0a07 */
[----:B------:R-:W-:Y:S01]  /*1ad0*/  @!P0 IMAD.MOV R32, RZ, RZ, -R32 ;  /* 0x000000ffff208224 */ /* 0x000fe200078e0a20 */
[C---:B------:R-:W-:Y:S01]  /*1ae0*/  ISETP.GT.U32.AND P0, PT, R5.reuse, R44, PT ;  /* 0x0000002c0500720c */ /* 0x040fe20003f04070 */
[----:B------:R-:W-:Y:S01]  /*1af0*/  @!P4 IMAD.MOV R34, RZ, RZ, -R34 ;  /* 0x000000ffff22c224 */ /* 0x000fe200078e0a22 */
[C---:B------:R-:W-:Y:S01]  /*1b00*/  ISETP.GT.U32.AND P4, PT, R5.reuse, R48, PT ;  /* 0x000000300500720c */ /* 0x040fe20003f84070 */
[--C-:B------:R-:W-:Y:S01]  /*1b10*/  @!P3 IMAD.IADD R36, R36, 0x1, -R5.reuse ;  /* 0x000000012424b824 */ /* 0x100fe200078e0a05 */
[C---:B------:R-:W-:Y:S01]  /*1b20*/  ISETP.GT.U32.AND P3, PT, R5.reuse, R50, PT ;  /* 0x000000320500720c */ /* 0x040fe20003f64070 */
[--C-:B------:R-:W-:Y:S01]  /*1b30*/  @!P2 IMAD.IADD R38, R38, 0x1, -R5.reuse ;  /* 0x000000012626a824 */ /* 0x100fe200078e0a05 */
[C---:B------:R-:W-:Y:S01]  /*1b40*/  ISETP.GT.U32.AND P2, PT, R5.reuse, R52, PT ;  /* 0x000000340500720c */ /* 0x040fe20003f44070 */
[----:B------:R-:W-:Y:S01]  /*1b50*/  @!P1 IMAD.IADD R40, R40, 0x1, -R5 ;  /* 0x0000000128289824 */ /* 0x000fe200078e0a05 */
[C---:B------:R-:W-:Y:S01]  /*1b60*/  ISETP.GT.U32.AND P1, PT, R5.reuse, R54, PT ;  /* 0x000000360500720c */ /* 0x040fe20003f24070 */
[----:B------:R-:W-:Y:S01]  /*1b70*/  IMAD R58, R5, R7, R58 ;  /* 0x00000007053a7224 */ /* 0x000fe200078e023a */
[----:B------:R-:W-:Y:S01]  /*1b80*/  SHF.R.U32.HI R7, RZ, 0x5, R53 ;  /* 0x00000005ff077819 */ /* 0x000fe20000011635 */
[----:B------:R-:W-:-:S02]  /*1b90*/  IMAD.MOV R29, RZ, RZ, -R29 ;  /* 0x000000ffff1d7224 */ /* 0x000fc400078e0a1d */
[--C-:B------:R-:W-:Y:S01]  /*1ba0*/  @!P6 IMAD.IADD R46, R46, 0x1, -R5.reuse ;  /* 0x000000012e2ee824 */ /* 0x100fe200078e0a05 */
[C---:B------:R-:W-:Y:S01]  /*1bb0*/  ISETP.GT.U32.AND P6, PT, R5.reuse, R58, PT ;  /* 0x0000003a0500720c */ /* 0x040fe20003fc4070 */
[----:B------:R-:W-:Y:S01]  /*1bc0*/  IMAD R56, R5, R29, R56 ;  /* 0x0000001d05387224 */ /* 0x000fe200078e0238 */
[----:B------:R-:W-:Y:S01]  /*1bd0*/  R2UR UR7, R7 ;  /* 0x00000000070772ca */ /* 0x000fe200000e0000 */
[--C-:B------:R-:W-:Y:S01]  /*1be0*/  @!P5 IMAD.IADD R42, R42, 0x1, -R5.reuse ;  /* 0x000000012a2ad824 */ /* 0x100fe200078e0a05 */
[----:B------:R-:W1:Y:S01]  /*1bf0*/  LDC R7, c[0x0][0x240] ;  /* 0x00009000ff077b82 */ /* 0x000e620000000800 */
[--C-:B------:R-:W-:Y:S01]  /*1c00*/  @!P0 IMAD.IADD R44, R44, 0x1, -R5.reuse ;  /* 0x000000012c2c8824 */ /* 0x100fe200078e0a05 */
[----:B------:R-:W-:Y:S01]  /*1c10*/  ISETP.GT.U32.AND P5, PT, R5, R56, PT ;  /* 0x000000380500720c */ /* 0x000fe20003fa4070 */
[--C-:B------:R-:W-:Y:S01]  /*1c20*/  @!P4 IMAD.IADD R48, R48, 0x1, -R5.reuse ;  /* 0x000000013030c824 */ /* 0x100fe200078e0a05 */
[----:B------:R-:W-:Y:S01]  /*1c30*/  ISETP.GE.AND P0, PT, R37, RZ, PT ;  /* 0x000000ff2500720c */ /* 0x000fe20003f06270 */
        /* <DEDUP_REMOVED lines=8> */
[----:B------:R-:W-:Y:S01]  /*1cc0*/  IMAD R4, R4, UR4, RZ ;  /* 0x0000000404047c24 */ /* 0x000fe2000f8e02ff */
[----:B------:R-:W-:Y:S01]  /*1cd0*/  UMOV UR4, URZ ;  /* 0x0000003f00047c82 */ /* 0x000fe20008000000 */
[----:B------:R-:W-:Y:S01]  /*1ce0*/  @!P5 IMAD.IADD R56, R56, 0x1, -R5 ;  /* 0x000000013838d824 */ /* 0x000fe200078e0a05 */
[C---:B------:R-:W-:Y:S01]  /*1cf0*/  ISETP.GT.U32.AND P6, PT, R5.reuse, R58, PT ;  /* 0x0000003a0500720c */ /* 0x040fe20003fc4070 */
[----:B------:R-:W-:Y:S01]  /*1d00*/  @!P0 IMAD.MOV R36, RZ, RZ, -R36 ;  /* 0x000000ffff248224 */ /* 0x000fe200078e0a24 */
        /* <DEDUP_REMOVED lines=8> */
[----:B------:R-:W-:-:S02]  /*1d90*/  ISETP.GT.U32.AND P1, PT, R5, R56, PT ;  /* 0x000000380500720c */ /* 0x000fc40003f24070 */
[----:B------:R-:W-:Y:S01]  /*1da0*/  ISETP.GE.AND P5, PT, R45, RZ, PT ;  /* 0x000000ff2d00720c */ /* 0x000fe20003fa6270 */
[--C-:B------:R-:W-:Y:S01]  /*1db0*/  @!P6 IMAD.IADD R58, R58, 0x1, -R5.reuse ;  /* 0x000000013a3ae824 */ /* 0x100fe200078e0a05 */
[----:B------:R-:W-:Y:S01]  /*1dc0*/  ISETP.NE.AND P6, PT, R23, RZ, PT ;  /* 0x000000ff1700720c */ /* 0x000fe20003fc5270 */
[--C-:B------:R-:W-:Y:S01]  /*1dd0*/  @!P0 IMAD.IADD R48, R48, 0x1, -R5.reuse ;  /* 0x0000000130308824 */ /* 0x100fe200078e0a05 */
[----:B------:R-:W-:Y:S01]  /*1de0*/  LOP3.LUT R23, RZ, R23, RZ, 0x33, !PT ;  /* 0x00000017ff177212 */ /* 0x000fe200078e33ff */
[--C-:B------:R-:W-:Y:S01]  /*1df0*/  @!P4 IMAD.IADD R50, R50, 0x1, -R5.reuse ;  /* 0x000000013232c824 */ /* 0x100fe200078e0a05 */
[----:B------:R-:W-:Y:S01]  /*1e00*/  ISETP.GE.AND P0, PT, R47, RZ, PT ;  /* 0x000000ff2f00720c */ /* 0x000fe20003f06270 */
[--C-:B------:R-:W-:Y:S01]  /*1e10*/  @!P3 IMAD.IADD R52, R52, 0x1, -R5.reuse ;  /* 0x000000013434b824 */ /* 0x100fe200078e0a05 */
[----:B------:R-:W-:Y:S01]  /*1e20*/  ISETP.GE.AND P4, PT, R33, RZ, PT ;  /* 0x000000ff2100720c */ /* 0x000fe20003f86270 */
[--C-:B------:R-:W-:Y:S01]  /*1e30*/  @!P2 IMAD.IADD R54, R54, 0x1, -R5.reuse ;  /* 0x000000013636a824 */ /* 0x100fe200078e0a05 */
[----:B------:R-:W-:Y:S01]  /*1e40*/  ISETP.GE.AND P3, PT, R35, RZ, PT ;  /* 0x000000ff2300720c */ /* 0x000fe20003f66270 */
[----:B------:R-:W-:Y:S01]  /*1e50*/  @!P1 IMAD.IADD R56, R56, 0x1, -R5 ;  /* 0x0000000138389824 */ /* 0x000fe200078e0a05 */
[----:B------:R-:W-:Y:S01]  /*1e60*/  ISETP.GE.AND P2, PT, R49, RZ, PT ;  /* 0x000000ff3100720c */ /* 0x000fe20003f46270 */
[----:B------:R-:W-:Y:S01]  /*1e70*/  @!P5 IMAD.MOV R46, RZ, RZ, -R46 ;  /* 0x000000ffff2ed224 */ /* 0x000fe200078e0a2e */
[----:B------:R-:W-:-:S02]  /*1e80*/  ISETP.GE.AND P1, PT, R51, RZ, PT ;  /* 0x000000ff3300720c */ /* 0x000fc40003f26270 */
[C---:B------:R-:W-:Y:S02]  /*1e90*/  SEL R5, R23.reuse, R42, !P6 ;  /* 0x0000002a17057207 */ /* 0x040fe40007000000 */
[----:B------:R-:W-:Y:S01]  /*1ea0*/  ISETP.GE.AND P5, PT, R6, RZ, PT ;  /* 0x000000ff0600720c */ /* 0x000fe20003fa6270 */
[----:B------:R-:W2:Y:S01]  /*1eb0*/  LDC.64 R42, c[0x0][0x218] ;  /* 0x00008600ff2a7b82 */ /* 0x000ea20000000a00 */
[----:B------:R-:W-:Y:S01]  /*1ec0*/  @!P0 IMAD.MOV R48, RZ, RZ, -R48 ;  /* 0x000000ffff308224 */ /* 0x000fe200078e0a30 */
[C---:B------:R-:W-:Y:S01]  /*1ed0*/  SEL R8, R23.reuse, R8, !P6 ;  /* 0x0000000817087207 */ /* 0x040fe20007000000 */
        /* <DEDUP_REMOVED lines=8> */
[----:B-1----:R-:W-:Y:S01]  /*1f60*/  IMAD R8, R8, R7, RZ ;  /* 0x0000000708087224 */ /* 0x002fe200078e02ff */
[C---:B------:R-:W-:Y:S01]  /*1f70*/  SEL R13, R23.reuse, R13, !P6 ;  /* 0x0000000d170d7207 */ /* 0x040fe20007000000 */
[----:B------:R-:W-:Y:S01]  /*1f80*/  @!P5 IMAD.MOV R58, RZ, RZ, -R58 ;  /* 0x000000ffff3ad224 */ /* 0x000fe200078e0a3a */
[C---:B------:R-:W-:Y:S01]  /*1f90*/  SEL R14, R23.reuse, R14, !P6 ;  /* 0x0000000e170e7207 */ /* 0x040fe20007000000 */
[----:B------:R-:W-:Y:S01]  /*1fa0*/  IMAD R10, R10, R7, RZ ;  /* 0x000000070a0a7224 */ /* 0x000fe200078e02ff */
[----:B------:R-:W-:Y:S01]  /*1fb0*/  SEL R15, R23, R15, !P6 ;  /* 0x0000000f170f7207 */ /* 0x000fe20007000000 */
[-C--:B------:R-:W-:Y:S01]  /*1fc0*/  IMAD R9, R9, R7.reuse, RZ ;  /* 0x0000000709097224 */ /* 0x080fe200078e02ff */
[----:B------:R-:W-:Y:S01]  /*1fd0*/  SEL R16, R23, R16, !P6 ;  /* 0x0000001017107207 */ /* 0x000fe20007000000 */
[----:B------:R-:W-:Y:S01]  /*1fe0*/  IMAD R11, R11, R7, RZ ;  /* 0x000000070b0b7224 */ /* 0x000fe200078e02ff */
[C---:B------:R-:W-:Y:S01]  /*1ff0*/  SEL R17, R23.reuse, R17, !P6 ;  /* 0x0000001117117207 */ /* 0x040fe20007000000 */
        /* <DEDUP_REMOVED lines=10> */
[-C--:B------:R-:W-:Y:S01]  /*20a0*/  IMAD R87, R17, R7.reuse, RZ ;  /* 0x0000000711577224 */ /* 0x080fe200078e02ff */
        /* <DEDUP_REMOVED lines=32> */
[-C--:B--2---:R-:W-:Y:S01]  /*22b0*/  LEA R17, P1, R10, R42.reuse, 0x1 ;  /* 0x0000002a0a117211 */ /* 0x084fe200078208ff */
[-C--:B------:R-:W-:Y:S01]  /*22c0*/  IMAD R25, R48, R7.reuse, RZ ;  /* 0x0000000730197224 */ /* 0x080fe200078e02ff */
[-C--:B------:R-:W-:Y:S01]  /*22d0*/  LEA R5, P2, R9, R42.reuse, 0x1 ;  /* 0x0000002a09057211 */ /* 0x080fe200078408ff */
[-C--:B------:R-:W-:Y:S01]  /*22e0*/  IMAD R61, R50, R7.reuse, RZ ;  /* 0x00000007323d7224 */ /* 0x080fe200078e02ff */
[-C--:B------:R-:W-:Y:S01]  /*22f0*/  LEA R125, P3, R11, R42.reuse, 0x1 ;  /* 0x0000002a0b7d7211 */ /* 0x080fe200078608ff */
[-C--:B------:R-:W-:Y:S01]  /*2300*/  IMAD R45, R52, R7.reuse, RZ ;  /* 0x00000007342d7224 */ /* 0x080fe200078e02ff */
[-C--:B------:R-:W-:Y:S01]  /*2310*/  LEA R123, P4, R12, R42.reuse, 0x1 ;  /* 0x0000002a0c7b7211 */ /* 0x080fe200078808ff */
[-C--:B------:R-:W-:Y:S01]  /*2320*/  IMAD R41, R54, R7.reuse, RZ ;  /* 0x0000000736297224 */ /* 0x080fe200078e02ff */
[-C--:B------:R-:W-:Y:S01]  /*2330*/  LEA R119, P5, R13, R42.reuse, 0x1 ;  /* 0x0000002a0d777211 */ /* 0x080fe200078a08ff */
[----:B------:R-:W-:Y:S01]  /*2340*/  IMAD R27, R56, R7, RZ ;  /* 0x00000007381b7224 */ /* 0x000fe200078e02ff */
[----:B------:R-:W-:Y:S01]  /*2350*/  LEA.HI.X.SX32 R124, R11, R43, 0x1, P3 ;  /* 0x0000002b0b7c7211 */ /* 0x000fe200018f0eff */
[----:B------:R-:W-:Y:S01]  /*2360*/  IMAD R7, R23, R7, RZ ;  /* 0x0000000717077224 */ /* 0x000fe200078e02ff */
[----:B------:R-:W-:-:S02]  /*2370*/  LEA R23, P6, R8, R42, 0x1 ;  /* 0x0000002a08177211 */ /* 0x000fc400078c08ff */
[-C--:B------:R-:W-:Y:S02]  /*2380*/  LEA.HI.X.SX32 R122, R12, R43.reuse, 0x1, P4 ;  /* 0x0000002b0c7a7211 */ /* 0x080fe400020f0eff */
[-C--:B------:R-:W-:Y:S01]  /*2390*/  LEA.HI.X.SX32 R103, R13, R43.reuse, 0x1, P5 ;  /* 0x0000002b0d677211 */ /* 0x080fe200028f0eff */
[----:B------:R-:W-:Y:S01]  /*23a0*/  STL [R1+0x14], R23 ;  /* 0x0000141701007387 */ /* 0x000fe20000100800 */
[CC--:B------:R-:W-:Y:S02]  /*23b0*/  LEA R86, P3, R87.reuse, R42.reuse, 0x1 ;  /* 0x0000002a57567211 */ /* 0x0c0fe400078608ff */
[CC--:B------:R-:W-:Y:S01]  /*23c0*/  LEA R84, P4, R18.reuse, R42.reuse, 0x1 ;  /* 0x0000002a12547211 */ /* 0x0c0fe200078808ff */
[----:B------:R1:W-:Y:S01]  /*23d0*/  STL [R1+0xc], R17 ;  /* 0x00000c1101007387 */ /* 0x0003e20000100800 */
[-C--:B------:R-:W-:Y:S02]  /*23e0*/  LEA.HI.X.SX32 R87, R87, R43.reuse, 0x1, P3 ;  /* 0x0000002b57577211 */ /* 0x080fe400018f0eff */
[----:B------:R-:W-:Y:S01]  /*23f0*/  LEA.HI.X.SX32 R85, R18, R43, 0x1, P4 ;  /* 0x0000002b12557211 */ /* 0x000fe200020f0eff */
[----:B------:R2:W-:Y:S01]  /*2400*/  STL [R1+0x4], R5 ;  /* 0x0000040501007387 */ /* 0x0005e20000100800 */
[----:B------:R-:W-:-:S02]  /*2410*/  LEA R72, P3, R26, R42, 0x1 ;  /* 0x0000002a1a487211 */ /* 0x000fc400078608ff */
[-C--:B------:R-:W-:Y:S02]  /*2420*/  LEA R70, P4, R28, R42.reuse, 0x1 ;  /* 0x0000002a1c467211 */ /* 0x080fe400078808ff */
[-C--:B------:R-:W-:Y:S02]  /*2430*/  LEA.HI.X.SX32 R73, R26, R43.reuse, 0x1, P3 ;  /* 0x0000002b1a497211 */ /* 0x080fe400018f0eff */
[----:B-1----:R-:W-:Y:S02]  /*2440*/  LEA R17, P5, R19, R42, 0x1 ;  /* 0x0000002a13117211 */ /* 0x002fe400078a08ff */
[-C--:B------:R-:W-:Y:S02]  /*2450*/  LEA.HI.X.SX32 R71, R28, R43.reuse, 0x1, P4 ;  /* 0x0000002b1c477211 */ /* 0x080fe400020f0eff */
[----:B------:R-:W-:Y:S02]  /*2460*/  CS2R R28, SRZ ;  /* 0x00000000001c7805 */ /* 0x000fe4000001ff00 */
[----:B--2---:R-:W-:-:S02]  /*2470*/  LEA.HI.X.SX32 R5, R8, R43, 0x1, P6 ;  /* 0x0000002b08057211 */ /* 0x004fc400030f0eff */
[-C--:B------:R-:W-:Y:S02]  /*2480*/  LEA.HI.X.SX32 R8, R10, R43.reuse, 0x1, P1 ;  /* 0x0000002b0a087211 */ /* 0x080fe400008f0eff */
[CC--:B------:R-:W-:Y:S01]  /*2490*/  LEA R101, P6, R14.reuse, R42.reuse, 0x1 ;  /* 0x0000002a0e657211 */ /* 0x0c0fe200078c08ff */
[----:B------:R1:W-:Y:S01]  /*24a0*/  STL [R1+0x10], R5 ;  /* 0x0000100501007387 */ /* 0x0003e20000100800 */
[CC--:B------:R-:W-:Y:S02]  /*24b0*/  LEA R97, P1, R15.reuse, R42.reuse, 0x1 ;  /* 0x0000002a0f617211 */ /* 0x0c0fe400078208ff */
[-C--:B------:R-:W-:Y:S01]  /*24c0*/  LEA.HI.X.SX32 R99, R14, R43.reuse, 0x1, P6 ;  /* 0x0000002b0e637211 */ /* 0x080fe200030f0eff */
[----:B------:R-:W-:Y:S01]  /*24d0*/  STL [R1+0x8], R8 ;  /* 0x0000080801007387 */ /* 0x000fe20000100800 */
[----:B------:R-:W-:Y:S02]  /*24e0*/  LEA.HI.X.SX32 R95, R15, R43, 0x1, P1 ;  /* 0x0000002b0f5f7211 */ /* 0x000fe400008f0eff */
[----:B------:R-:W-:-:S02]  /*24f0*/  LEA R78, P1, R21, R42, 0x1 ;  /* 0x0000002a154e7211 */ /* 0x000fc400078208ff */
[-C--:B------:R-:W-:Y:S02]  /*2500*/  LEA.HI.X.SX32 R82, R19, R43.reuse, 0x1, P5 ;  /* 0x0000002b13527211 */ /* 0x080fe400028f0eff */
[-C--:B-1----:R-:W-:Y:S02]  /*2510*/  LEA.HI.X.SX32 R5, R9, R43.reuse, 0x1, P2 ;  /* 0x0000002b09057211 */ /* 0x082fe400010f0eff */
[CC--:B------:R-:W-:Y:S02]  /*2520*/  LEA R89, P2, R16.reuse, R42.reuse, 0x1 ;  /* 0x0000002a10597211 */ /* 0x0c0fe400078408ff */
[-C--:B------:R-:W-:Y:S01]  /*2530*/  LEA.HI.X.SX32 R79, R21, R43.reuse, 0x1, P1 ;  /* 0x0000002b154f7211 */ /* 0x080fe200008f0eff */
[----:B------:R1:W-:Y:S01]  /*2540*/  STL [R1], R5 ;  /* 0x0000000501007387 */ /* 0x0003e20000100800 */
[----:B------:R-:W-:Y:S01]  /*2550*/  LEA.HI.X.SX32 R88, R16, R43, 0x1, P2 ;  /* 0x0000002b10587211 */ /* 0x000fe200010f0eff */
[----:B------:R-:W2:Y:S01]  /*2560*/  LDC R21, c[0x0][0x23c] ;  /* 0x00008f00ff157b82 */ /* 0x000ea20000000800 */
[----:B------:R-:W-:-:S02]  /*2570*/  LEA R76, P2, R24, R42, 0x1 ;  /* 0x0000002a184c7211 */ /* 0x000fc400078408ff */
[-C--:B------:R-:W-:Y:S02]  /*2580*/  LEA R69, P5, R30, R42.reuse, 0x1 ;  /* 0x0000002a1e457211 */ /* 0x080fe400078a08ff */
[-C--:B------:R-:W-:Y:S02]  /*2590*/  LEA R67, P1, R34, R42.reuse, 0x1 ;  /* 0x0000002a22437211 */ /* 0x080fe400078208ff */
[-C--:B------:R-:W-:Y:S02]  /*25a0*/  LEA.HI.X.SX32 R77, R24, R43.reuse, 0x1, P2 ;  /* 0x0000002b184d7211 */ /* 0x080fe400010f0eff */
[----:B-1----:R-:W-:Y:S02]  /*25b0*/  LEA R5, P6, R20, R42, 0x1 ;  /* 0x0000002a14057211 */ /* 0x002fe400078c08ff */
[----:B------:R-:W-:Y:S02]  /*25c0*/  LEA.HI.X.SX32 R68, R30, R43, 0x1, P5 ;  /* 0x0000002b1e447211 */ /* 0x000fe400028f0eff */
[----:B------:R-:W-:-:S02]  /*25d0*/  CS2R R30, SRZ ;  /* 0x00000000001e7805 */ /* 0x000fc4000001ff00 */
[-C--:B------:R-:W-:Y:S02]  /*25e0*/  LEA.HI.X.SX32 R80, R20, R43.reuse, 0x1, P6 ;  /* 0x0000002b14507211 */ /* 0x080fe400030f0eff */
[-C--:B------:R-:W-:Y:S02]  /*25f0*/  LEA R65, P6, R32, R42.reuse, 0x1 ;  /* 0x0000002a20417211 */ /* 0x080fe400078c08ff */
[-C--:B------:R-:W-:Y:S02]  /*2600*/  LEA R55, P2, R36, R42.reuse, 0x1 ;  /* 0x0000002a24377211 */ /* 0x080fe400078408ff */
[----:B------:R-:W-:Y:S02]  /*2610*/  LEA.HI.X.SX32 R64, R32, R43, 0x1, P6 ;  /* 0x0000002b20407211 */ /* 0x000fe400030f0eff */
[----:B------:R-:W-:Y:S02]  /*2620*/  CS2R R32, SRZ ;  /* 0x0000000000207805 */ /* 0x000fe4000001ff00 */
[----:B------:R-:W-:-:S02]  /*2630*/  LEA R57, P3, R38, R42, 0x1 ;  /* 0x0000002a26397211 */ /* 0x000fc400078608ff */
[-C--:B------:R-:W-:Y:S01]  /*2640*/  LEA R58, P4, R40, R42.reuse, 0x1 ;  /* 0x0000002a283a7211 */ /* 0x080fe200078808ff */
[----:B--2---:R-:W-:Y:S01]  /*2650*/  IMAD R2, R2, R21, RZ ;  /* 0x0000001502027224 */ /* 0x004fe200078e02ff */
[-C--:B------:R-:W-:Y:S02]  /*2660*/  LEA R53, P5, R6, R42.reuse, 0x1 ;  /* 0x0000002a06357211 */ /* 0x080fe400078a08ff */
[-C--:B------:R-:W-:Y:S02]  /*2670*/  LEA R63, P6, R62, R42.reuse, 0x1 ;  /* 0x0000002a3e3f7211 */ /* 0x080fe400078c08ff */
[----:B------:R-:W-:Y:S02]  /*2680*/  LEA.HI.X.SX32 R66, R34, R43, 0x1, P1 ;  /* 0x0000002b22427211 */ /* 0x000fe400008f0eff */
[----:B------:R-:W-:Y:S02]  /*2690*/  CS2R R34, SRZ ;  /* 0x0000000000227805 */ /* 0x000fe4000001ff00 */
[----:B------:R-:W-:-:S02]  /*26a0*/  LEA R49, P1, R22, R42, 0x1 ;  /* 0x0000002a16317211 */ /* 0x000fc400078208ff */
[-C--:B------:R-:W-:Y:S02]  /*26b0*/  LEA.HI.X.SX32 R54, R36, R43.reuse, 0x1, P2 ;  /* 0x0000002b24367211 */ /* 0x080fe400010f0eff */
[----:B------:R-:W-:Y:S02]  /*26c0*/  CS2R R36, SRZ ;  /* 0x0000000000247805 */ /* 0x000fe4000001ff00 */
[-C--:B------:R-:W-:Y:S02]  /*26d0*/  LEA.HI.X.SX32 R56, R38, R43.reuse, 0x1, P3 ;  /* 0x0000002b26387211 */ /* 0x080fe400018f0eff */
[----:B------:R-:W-:Y:S02]  /*26e0*/  CS2R R38, SRZ ;  /* 0x0000000000267805 */ /* 0x000fe4000001ff00 */
[-C--:B------:R-:W-:Y:S02]  /*26f0*/  LEA.HI.X.SX32 R59, R40, R43.reuse, 0x1, P4 ;  /* 0x0000002b283b7211 */ /* 0x080fe400020f0eff */
[----:B------:R-:W-:-:S02]  /*2700*/  LEA.HI.X.SX32 R52, R6, R43, 0x1, P5 ;  /* 0x0000002b06347211 */ /* 0x000fc400028f0eff */
[----:B------:R-:W-:Y:S02]  /*2710*/  LEA.HI.X.SX32 R62, R62, R43, 0x1, P6 ;  /* 0x0000002b3e3e7211 */ /* 0x000fe400030f0eff */
[-C--:B------:R-:W-:Y:S02]  /*2720*/  LEA R51, P2, R25, R42.reuse, 0x1 ;  /* 0x0000002a19337211 */ /* 0x080fe400078408ff */
[-C--:B------:R-:W-:Y:S02]  /*2730*/  LEA R60, P3, R61, R42.reuse, 0x1 ;  /* 0x0000002a3d3c7211 */ /* 0x080fe400078608ff */
[-C--:B------:R-:W-:Y:S02]  /*2740*/  LEA R44, P4, R45, R42.reuse, 0x1 ;  /* 0x0000002a2d2c7211 */ /* 0x080fe400078808ff */
[-C--:B------:R-:W-:Y:S02]  /*2750*/  LEA R40, P5, R41, R42.reuse, 0x1 ;  /* 0x0000002a29287211 */ /* 0x080fe400078a08ff */
[----:B------:R-:W-:-:S02]  /*2760*/  LEA R23, P6, R27, R42, 0x1 ;  /* 0x0000002a1b177211 */ /* 0x000fc400078c08ff */
[-C--:B------:R-:W-:Y:S02]  /*2770*/  LEA.HI.X.SX32 R48, R22, R43.reuse, 0x1, P1 ;  /* 0x0000002b16307211 */ /* 0x080fe400008f0eff */
[----:B------:R-:W-:Y:S02]  /*2780*/  LEA R42, P1, R7, R42, 0x1 ;  /* 0x0000002a072a7211 */ /* 0x000fe400078208ff */
[----:B------:R-:W-:Y:S02]  /*2790*/  LOP3.LUT R10, R0, 0x30, RZ, 0xfc, !PT ;  /* 0x00000030000a7812 */ /* 0x000fe400078efcff */
[----:B------:R-:W-:Y:S01]  /*27a0*/  LEA R46, P0, R4, UR8, 0x1 ;  /* 0x00000008042e7c11 */ /* 0x000fe2000f8008ff */
[----:B------:R-:W-:Y:S01]  /*27b0*/  UIADD3 UR8, UP0, UR12, 0x80, URZ ;  /* 0x000000800c087890 */ /* 0x000fe2000ff1e03f */
[----:B------:R-:W-:Y:S01]  /*27c0*/  LEA.HI.X.SX32 R50, R25, R43, 0x1, P2 ;  /* 0x0000002b19327211 */ /* 0x000fe200010f0eff */
[----:B0-----:R-:W-:Y:S01]  /*27d0*/  IMAD R10, R10, R75, RZ ;  /* 0x0000004b0a0a7224 */ /* 0x001fe200078e02ff */
[----:B------:R-:W-:-:S02]  /*27e0*/  LEA.HI.X.SX32 R61, R61, R43, 0x1, P3 ;  /* 0x0000002b3d3d7211 */ /* 0x000fc400018f0eff */
[----:B------:R-:W-:Y:S02]  /*27f0*/  CS2R R24, SRZ ;  /* 0x0000000000187805 */ /* 0x000fe4000001ff00 */
[-C--:B------:R-:W-:Y:S02]  /*2800*/  LEA.HI.X.SX32 R45, R45, R43.reuse, 0x1, P4 ;  /* 0x0000002b2d2d7211 */ /* 0x080fe400020f0eff */
[-C--:B------:R-:W-:Y:S02]  /*2810*/  LEA.HI.X.SX32 R41, R41, R43.reuse, 0x1, P5 ;  /* 0x0000002b29297211 */ /* 0x080fe400028f0eff */
[----:B------:R-:W-:Y:S02]  /*2820*/  LEA.HI.X.SX32 R22, R27, R43, 0x1, P6 ;  /* 0x0000002b1b167211 */ /* 0x000fe400030f0eff */
[----:B------:R-:W-:Y:S02]  /*2830*/  CS2R R26, SRZ ;  /* 0x00000000001a7805 */ /* 0x000fe4000001ff00 */
[----:B------:R-:W-:-:S02]  /*2840*/  LOP3.LUT R9, R0, 0x28, RZ, 0xfc, !PT ;  /* 0x0000002800097812 */ /* 0x000fc400078efcff */
[----:B------:R-:W-:Y:S02]  /*2850*/  LEA.HI.X.SX32 R43, R7, R43, 0x1, P1 ;  /* 0x0000002b072b7211 */ /* 0x000fe400008f0eff */
[C---:B------:R-:W-:Y:S01]  /*2860*/  LOP3.LUT R8, R0.reuse, 0x20, RZ, 0xfc, !PT ;  /* 0x0000002000087812 */ /* 0x040fe200078efcff */
[-C--:B------:R-:W-:Y:S01]  /*2870*/  IMAD R10, R9, R75.reuse, RZ ;  /* 0x0000004b090a7224 */ /* 0x080fe200078e02ff */
[C---:B------:R-:W-:Y:S02]  /*2880*/  LOP3.LUT R7, R0.reuse, 0x18, RZ, 0xfc, !PT ;  /* 0x0000001800077812 */ /* 0x040fe400078efcff */
[----:B------:R-:W-:Y:S01]  /*2890*/  LOP3.LUT R6, R0, 0x10, RZ, 0xfc, !PT ;  /* 0x0000001000067812 */ /* 0x000fe200078efcff */
[-C--:B------:R-:W-:Y:S01]  /*28a0*/  IMAD R9, R8, R75.reuse, RZ ;  /* 0x0000004b08097224 */ /* 0x080fe200078e02ff */
[----:B------:R-:W-:Y:S01]  /*28b0*/  LEA.HI.X.SX32 R47, R4, UR9, 0x1, P0 ;  /* 0x00000009042f7c11 */ /* 0x000fe200080f0eff */
[-C--:B------:R-:W-:Y:S01]  /*28c0*/  IMAD R8, R7, R75.reuse, RZ ;  /* 0x0000004b07087224 */ /* 0x080fe200078e02ff */
[----:B------:R-:W-:Y:S01]  /*28d0*/  LOP3.LUT R20, R0, 0x78, RZ, 0xfc, !PT ;  /* 0x0000007800147812 */ /* 0x000fe200078efcff */
[-C--:B------:R-:W-:Y:S01]  /*28e0*/  IMAD R7, R6, R75.reuse, RZ ;  /* 0x0000004b06077224 */ /* 0x080fe200078e02ff */
[C---:B------:R-:W-:Y:S01]  /*28f0*/  LOP3.LUT R19, R0.reuse, 0x70, RZ, 0xfc, !PT ;  /* 0x0000007000137812 */ /* 0x040fe200078efcff */
[----:B------:R-:W-:Y:S01]  /*2900*/  UIADD3.X UR9, UR4, 0x40000040, URZ, UP0, !UPT ;  /* 0x4000004004097890 */ /* 0x000fe200087fe43f */
[C---:B------:R-:W-:Y:S01]  /*2910*/  LOP3.LUT R18, R0.reuse, 0x68, RZ, 0xfc, !PT ;  /* 0x0000006800127812 */ /* 0x040fe200078efcff */
[CC--:B------:R-:W-:Y:S01]  /*2920*/  IMAD R6, R0.reuse, R75.reuse, RZ ;  /* 0x0000004b00067224 */ /* 0x0c0fe200078e02ff */
[----:B------:R-:W-:Y:S01]  /*2930*/  LOP3.LUT R16, R0, 0x60, RZ, 0xfc, !PT ;  /* 0x0000006000107812 */ /* 0x000fe200078efcff */
[-C--:B------:R-:W-:Y:S01]  /*2940*/  IMAD R20, R20, R75.reuse, RZ ;  /* 0x0000004b14147224 */ /* 0x080fe200078e02ff */
[C---:B------:R-:W-:Y:S01]  /*2950*/  LOP3.LUT R15, R0.reuse, 0x58, RZ, 0xfc, !PT ;  /* 0x00000058000f7812 */ /* 0x040fe200078efcff */
[-C--:B------:R-:W-:Y:S01]  /*2960*/  IMAD R19, R19, R75.reuse, RZ ;  /* 0x0000004b13137224 */ /* 0x080fe200078e02ff */
[----:B------:R-:W-:Y:S01]  /*2970*/  LOP3.LUT R14, R0, 0x50, RZ, 0xfc, !PT ;  /* 0x00000050000e7812 */ /* 0x000fe200078efcff */
[-C--:B------:R-:W-:Y:S01]  /*2980*/  IMAD R18, R18, R75.reuse, RZ ;  /* 0x0000004b12127224 */ /* 0x080fe200078e02ff */
        /* <DEDUP_REMOVED lines=8> */
[----:B------:R-:W-:Y:S01]  /*2a10*/  UIADD3.64 UR16, UR8, 0x80, URZ ;  /* 0x0000008008107897 */ /* 0x000fe2000fffe03f */
[-C--:B------:R-:W-:Y:S01]  /*2a20*/  IMAD R12, R12, R75.reuse, RZ ;  /* 0x0000004b0c0c7224 */ /* 0x080fe200078e02ff */
[----:B------:R-:W-:Y:S01]  /*2a30*/  UIADD3.64 UR20, UR8, 0x100, URZ ;  /* 0x0000010008147897 */ /* 0x000fe2000fffe03f */
[-C--:B------:R-:W-:Y:S01]  /*2a40*/  IMAD R11, R11, R75.reuse, RZ ;  /* 0x0000004b0b0b7224 */ /* 0x080fe200078e02ff */
[----:B------:R-:W-:Y:S01]  /*2a50*/  UIADD3.64 UR24, UR8, 0x180, URZ ;  /* 0x0000018008187897 */ /* 0x000fe2000fffe03f */
[----:B------:R-:W-:Y:S01]  /*2a60*/  IMAD R0, R4, R75, RZ ;  /* 0x0000004b04007224 */ /* 0x000fe200078e02ff */
[----:B------:R-:W-:-:S02]  /*2a70*/  UIADD3.64 UR28, UR8, 0x200, URZ ;  /* 0x00000200081c7897 */ /* 0x000fc4000fffe03f */
[----:B------:R-:W-:Y:S02]  /*2a80*/  UIADD3.64 UR32, UR8, 0x280, URZ ;  /* 0x0000028008207897 */ /* 0x000fe4000fffe03f */
[----:B------:R-:W-:-:S12]  /*2a90*/  UIADD3.64 UR36, UR8, 0x300, URZ ;  /* 0x0000030008247897 */ /* 0x000fd8000fffe03f */
.L_x_1:
[----:B------:R-:W0:Y:S01]  /*2aa0*/  S2R R120, SR_TID.X ;  /* 0x0000000000787919 */ /* 0x000e220000002100 */
[----:B------:R-:W1:Y:S01]  /*2ab0*/  LDC R7, c[0x0][0x238] ;  /* 0x00008e00ff077b82 */ /* 0x000e620000000800 */
[----:B------:R-:W-:Y:S01]  /*2ac0*/  PRMT R91, RZ, 0x7610, R91 ;  /* 0x00007610ff5b7816 */ /* 0x000fe2000000005b */
[----:B------:R-:W2:Y:S06]  /*2ad0*/  S2R R4, SR_TID.X ;  /* 0x0000000000047919 */ /* 0x000eac0000002100 */
[----:B------:R-:W3:Y:S08]  /*2ae0*/  LDC R8, c[0x0][0x238] ;  /* 0x00008e00ff087b82 */ /* 0x000ef00000000800 */
[----:B------:R-:W4:Y:S01]  /*2af0*/  LDC R9, c[0x0][0x238] ;  /* 0x00008e00ff097b82 */ /* 0x000f220000000800 */
[----:B------:R-:W-:-:S02]  /*2b00*/  PRMT R90, RZ, 0x7610, R90 ;  /* 0x00007610ff5a7816 */ /* 0x000fc4000000005a */
[----:B------:R-:W-:Y:S02]  /*2b10*/  PRMT R93, RZ, 0x7610, R93 ;  /* 0x00007610ff5d7816 */ /* 0x000fe4000000005d */
[----:B------:R-:W-:Y:S02]  /*2b20*/  PRMT R92, RZ, 0x7610, R92 ;  /* 0x00007610ff5c7816 */ /* 0x000fe4000000005c */
[----:B------:R-:W-:Y:S02]  /*2b30*/  PRMT R94, RZ, 0x7610, R94 ;  /* 0x00007610ff5e7816 */ /* 0x000fe4000000005e */
[----:B------:R-:W-:Y:S01]  /*2b40*/  PRMT R96, RZ, 0x7610, R96 ;  /* 0x00007610ff607816 */ /* 0x000fe20000000060 */
[----:B------:R-:W5:Y:S01]  /*2b50*/  S2R R11, SR_TID.X ;  /* 0x00000000000b7919 */ /* 0x000f620000002100 */
[----:B------:R-:W-:Y:S01]  /*2b60*/  PRMT R98, RZ, 0x7610, R98 ;  /* 0x00007610ff627816 */ /* 0x000fe20000000062 */
[----:B------:R-:W5:Y:S01]  /*2b70*/  LDC R14, c[0x0][0x238] ;  /* 0x00008e00ff0e7b82 */ /* 0x000f620000000800 */
[----:B0-----:R-:W-:-:S02]  /*2b80*/  SHF.R.U32.HI R10, RZ, 0x6, R120 ;  /* 0x00000006ff0a7819 */ /* 0x001fc40000011678 */
[----:B--2---:R-:W-:-:S05]  /*2b90*/  SHF.R.U32.HI R6, RZ, 0x6, R4 ;  /* 0x00000006ff067819 */ /* 0x004fca0000011604 */
[----:B------:R-:W0:Y:S01]  /*2ba0*/  LDC R12, c[0x0][0x238] ;  /* 0x00008e00ff0c7b82 */ /* 0x000e220000000800 */
[----:B------:R-:W-:Y:S02]  /*2bb0*/  SGXT.U32 R10, R10, 0x3 ;  /* 0x000000030a0a781a */ /* 0x000fe40000000000 */
[----:B------:R-:W-:Y:S02]  /*2bc0*/  SHF.R.U32.HI R4, RZ, 0x6, R4 ;  /* 0x00000006ff047819 */ /* 0x000fe40000011604 */
[----:B------:R-:W-:Y:S02]  /*2bd0*/  SGXT.U32 R6, R6, 0x3 ;  /* 0x000000030606781a */ /* 0x000fe40000000000 */
[----:B------:R-:W-:Y:S01]  /*2be0*/  ISETP.GE.AND P0, PT, R10, UR6, PT ;  /* 0x000000060a007c0c */ /* 0x000fe2000bf06270 */
[----:B------:R-:W2:Y:S01]  /*2bf0*/  S2R R21, SR_TID.X ;  /* 0x0000000000157919 */ /* 0x000ea20000002100 */
[----:B------:R-:W-:Y:S01]  /*2c00*/  SGXT.U32 R4, R4, 0x3 ;  /* 0x000000030404781a */ /* 0x000fe20000000000 */
[----:B-1----:R-:W-:Y:S01]  /*2c10*/  IMAD R6, R6, R7, RZ ;  /* 0x0000000706067224 */ /* 0x002fe200078e02ff */
[----:B------:R-:W-:Y:S01]  /*2c20*/  LOP3.LUT R0, R10, 0x8, RZ, 0xfc, !PT ;  /* 0x000000080a007812 */ /* 0x000fe200078efcff */
[----:B------:R-:W1:Y:S01]  /*2c30*/  LDC R15, c[0x0][0x238] ;  /* 0x00008e00ff0f7b82 */ /* 0x000e620000000800 */
[----:B------:R-:W-:Y:S01]  /*2c40*/  LOP3.LUT R4, R4, 0x8, RZ, 0xfc, !PT ;  /* 0x0000000804047812 */ /* 0x000fe200078efcff */
[----:B------:R-:W-:Y:S01]  /*2c50*/  IMAD.WIDE R6, R6, 0x2, R46 ;  /* 0x0000000206067825 */ /* 0x000fe200078e022e */
[----:B------:R-:W-:-:S03]  /*2c60*/  ISETP.GE.AND P1, PT, R0, UR6, PT ;  /* 0x0000000600007c0c */ /* 0x000fc6000bf26270 */
[----:B---3--:R-:W-:Y:S02]  /*2c70*/  IMAD R4, R4, R8, RZ ;  /* 0x0000000804047224 */ /* 0x008fe400078e02ff */
[----:B------:R3:W2:Y:S01]  /*2c80*/  @!P0 LDG.E.U16 R91, desc[UR40][R6.64] ;  /* 0x00000028065b8981 */ /* 0x0006a2000c1e1500 */
[----:B------:R-:W-:Y:S01]  /*2c90*/  LOP3.LUT R0, R10, 0x10, RZ, 0xfc, !PT ;  /* 0x000000100a007812 */ /* 0x000fe200078efcff */
[----:B------:R-:W1:Y:S03]  /*2ca0*/  LDC R18, c[0x0][0x238] ;  /* 0x00008e00ff127b82 */ /* 0x000e660000000800 */
[----:B------:R-:W-:Y:S01]  /*2cb0*/  ISETP.GE.AND P0, PT, R0, UR6, PT ;  /* 0x0000000600007c0c */ /* 0x000fe2000bf06270 */
[----:B---3--:R-:W-:Y:S01]  /*2cc0*/  IMAD.WIDE R6, R4, 0x2, R46 ;  /* 0x0000000204067825 */ /* 0x008fe200078e022e */
[----:B------:R-:W-:Y:S01]  /*2cd0*/  PRMT R100, RZ, 0x7610, R100 ;  /* 0x00007610ff647816 */ /* 0x000fe20000000064 */
[----:B------:R-:W3:Y:S01]  /*2ce0*/  S2R R4, SR_TID.X ;  /* 0x0000000000047919 */ /* 0x000ee20000002100 */
[----:B------:R-:W-:Y:S01]  /*2cf0*/  PRMT R102, RZ, 0x7610, R102 ;  /* 0x00007610ff667816 */ /* 0x000fe20000000066 */
[----:B------:R-:W1:Y:S01]  /*2d00*/  LDC R20, c[0x0][0x238] ;  /* 0x00008e00ff147b82 */ /* 0x000e620000000800 */
[----:B------:R5:W2:Y:S01]  /*2d10*/  @!P1 LDG.E.U16 R90, desc[UR40][R6.64] ;  /* 0x00000028065a9981 */ /* 0x000aa2000c1e1500 */
[----:B------:R-:W-:-:S04]  /*2d20*/  LOP3.LUT R0, R10, 0x18, RZ, 0xfc, !PT ;  /* 0x000000180a007812 */ /* 0x000fc800078efcff */
[----:B------:R-:W-:Y:S02]  /*2d30*/  ISETP.GE.AND P1, PT, R0, UR6, PT ;  /* 0x0000000600007c0c */ /* 0x000fe4000bf26270 */
[----:B------:R-:W1:Y:S01]  /*2d40*/  LDC R74, c[0x0][0x238] ;  /* 0x00008e00ff4a7b82 */ /* 0x000e620000000800 */
[--C-:B---3--:R-:W-:Y:S02]  /*2d50*/  SHF.R.U32.HI R8, RZ, 0x6, R4.reuse ;  /* 0x00000006ff087819 */ /* 0x108fe40000011604 */
[----:B------:R-:W-:Y:S02]  /*2d60*/  SHF.R.U32.HI R4, RZ, 0x6, R4 ;  /* 0x00000006ff047819 */ /* 0x000fe40000011604 */
[----:B------:R-:W-:Y:S02]  /*2d70*/  SGXT.U32 R8, R8, 0x3 ;  /* 0x000000030808781a */ /* 0x000fe40000000000 */
[----:B------:R-:W-:Y:S02]  /*2d80*/  SGXT.U32 R4, R4, 0x3 ;  /* 0x000000030404781a */ /* 0x000fe40000000000 */
[----:B------:R-:W-:-:S02]  /*2d90*/  LOP3.LUT R8, R8, 0x10, RZ, 0xfc, !PT ;  /* 0x0000001008087812 */ /* 0x000fc400078efcff */
[----:B------:R-:W-:-:S03]  /*2da0*/  LOP3.LUT R4, R4, 0x18, RZ, 0xfc, !PT ;  /* 0x0000001804047812 */ /* 0x000fc600078efcff */
[----:B----4-:R-:W-:Y:S02]  /*2db0*/  IMAD R8, R8, R9, RZ ;  /* 0x0000000908087224 */ /* 0x010fe400078e02ff */
[----:B------:R-:W3:Y:S02]  /*2dc0*/  LDC R9, c[0x0][0x238] ;  /* 0x00008e00ff097b82 */ /* 0x000ee40000000800 */
[----:B-----5:R-:W-:-:S05]  /*2dd0*/  IMAD.WIDE R6, R8, 0x2, R46 ;  /* 0x0000000208067825 */ /* 0x020fca00078e022e */
[----:B------:R4:W5:Y:S01]  /*2de0*/  @!P0 LDG.E.U16 R93, desc[UR40][R6.64] ;  /* 0x00000028065d8981 */ /* 0x000962000c1e1500 */
[----:B------:R-:W0:Y:S02]  /*2df0*/  LDC R8, c[0x0][0x238] ;  /* 0x00008e00ff087b82 */ /* 0x000e240000000800 */
[----:B0-----:R-:W-:-:S04]  /*2e00*/  IMAD R4, R4, R8, RZ ;  /* 0x0000000804047224 */ /* 0x001fc800078e02ff */
[----:B----4-:R-:W-:Y:S02]  /*2e10*/  IMAD.WIDE R6, R4, 0x2, R46 ;  /* 0x0000000204067825 */ /* 0x010fe400078e022e */
[----:B------:R-:W0:Y:S03]  /*2e20*/  S2R R4, SR_TID.X ;  /* 0x0000000000047919 */ /* 0x000e260000002100 */
[----:B------:R4:W5:Y:S01]  /*2e30*/  @!P1 LDG.E.U16 R92, desc[UR40][R6.64] ;  /* 0x00000028065c9981 */ /* 0x000962000c1e1500 */
[----:B0-----:R-:W-:-:S04]  /*2e40*/  SHF.R.U32.HI R8, RZ, 0x6, R4 ;  /* 0x00000006ff087819 */ /* 0x001fc80000011604 */
[----:B------:R-:W-:-:S04]  /*2e50*/  SGXT.U32 R8, R8, 0x3 ;  /* 0x000000030808781a */ /* 0x000fc80000000000 */
[----:B------:R-:W-:-:S05]  /*2e60*/  LOP3.LUT R8, R8, 0x20, RZ, 0xfc, !PT ;  /* 0x0000002008087812 */ /* 0x000fca00078efcff */
[----:B---3--:R-:W-:Y:S01]  /*2e70*/  IMAD R8, R8, R9, RZ ;  /* 0x0000000908087224 */ /* 0x008fe200078e02ff */
[----:B------:R-:W-:Y:S01]  /*2e80*/  LOP3.LUT R0, R10, 0x20, RZ, 0xfc, !PT ;  /* 0x000000200a007812 */ /* 0x000fe200078efcff */
[----:B------:R-:W0:Y:S02]  /*2e90*/  LDC R9, c[0x0][0x238] ;  /* 0x00008e00ff097b82 */ /* 0x000e240000000800 */
[----:B----4-:R-:W-:-:S06]  /*2ea0*/  IMAD.WIDE R6, R8, 0x2, R46 ;  /* 0x0000000208067825 */ /* 0x010fcc00078e022e */
[----:B------:R-:W3:Y:S01]  /*2eb0*/  LDC R8, c[0x0][0x238] ;  /* 0x00008e00ff087b82 */ /* 0x000ee20000000800 */
[----:B------:R-:W-:Y:S02]  /*2ec0*/  SHF.R.U32.HI R4, RZ, 0x6, R4 ;  /* 0x00000006ff047819 */ /* 0x000fe40000011604 */
[----:B------:R-:W-:Y:S02]  /*2ed0*/  ISETP.GE.AND P0, PT, R0, UR6, PT ;  /* 0x0000000600007c0c */ /* 0x000fe4000bf06270 */
[----:B------:R-:W-:-:S04]  /*2ee0*/  SGXT.U32 R4, R4, 0x3 ;  /* 0x000000030404781a */ /* 0x000fc80000000000 */
[----:B------:R-:W-:-:S07]  /*2ef0*/  LOP3.LUT R4, R4, 0x28, RZ, 0xfc, !PT ;  /* 0x0000002804047812 */ /* 0x000fce00078efcff */
[----:B------:R4:W5:Y:S01]  /*2f00*/  @!P0 LDG.E.U16 R94, desc[UR40][R6.64] ;  /* 0x00000028065e8981 */ /* 0x000962000c1e1500 */
[----:B---3--:R-:W-:-:S04]  /*2f10*/  IMAD R4, R4, R8, RZ ;  /* 0x0000000804047224 */ /* 0x008fc800078e02ff */
[----:B----4-:R-:W-:Y:S02]  /*2f20*/  IMAD.WIDE R6, R4, 0x2, R46 ;  /* 0x0000000204067825 */ /* 0x010fe400078e022e */
[----:B------:R-:W3:Y:S01]  /*2f30*/  S2R R4, SR_TID.X ;  /* 0x0000000000047919 */ /* 0x000ee20000002100 */
[----:B------:R-:W-:-:S04]  /*2f40*/  LOP3.LUT R0, R10, 0x28, RZ, 0xfc, !PT ;  /* 0x000000280a007812 */ /* 0x000fc800078efcff */
[----:B------:R-:W-:Y:S02]  /*2f50*/  ISETP.GE.AND P1, PT, R0, UR6, PT ;  /* 0x0000000600007c0c */ /* 0x000fe4000bf26270 */
[----:B------:R-:W-:Y:S02]  /*2f60*/  LOP3.LUT R0, R10, 0x30, RZ, 0xfc, !PT ;  /* 0x000000300a007812 */ /* 0x000fe400078efcff */
[----:B---3--:R-:W-:-:S09]  /*2f70*/  SHF.R.U32.HI R8, RZ, 0x6, R4 ;  /* 0x00000006ff087819 */ /* 0x008fd20000011604 */
[----:B------:R3:W4:Y:S01]  /*2f80*/  @!P1 LDG.E.U16 R96, desc[UR40][R6.64] ;  /* 0x0000002806609981 */ /* 0x000722000c1e1500 */
[----:B------:R-:W-:-:S04]  /*2f90*/  SGXT.U32 R8, R8, 0x3 ;  /* 0x000000030808781a */ /* 0x000fc80000000000 */
[----:B------:R-:W-:-:S05]  /*2fa0*/  LOP3.LUT R8, R8, 0x30, RZ, 0xfc, !PT ;  /* 0x0000003008087812 */ /* 0x000fca00078efcff */
[----:B0-----:R-:W-:Y:S02]  /*2fb0*/  IMAD R8, R8, R9, RZ ;  /* 0x0000000908087224 */ /* 0x001fe400078e02ff */
[----:B------:R-:W0:Y:S02]  /*2fc0*/  LDC R9, c[0x0][0x238] ;  /* 0x00008e00ff097b82 */ /* 0x000e240000000800 */
[----:B---3--:R-:W-:Y:S01]  /*2fd0*/  IMAD.WIDE R6, R8, 0x2, R46 ;  /* 0x0000000208067825 */ /* 0x008fe200078e022e */
[----:B------:R-:W-:Y:S02]  /*2fe0*/  SHF.R.U32.HI R8, RZ, 0x6, R4 ;  /* 0x00000006ff087819 */ /* 0x000fe40000011604 */
[----:B------:R-:W-:Y:S02]  /*2ff0*/  ISETP.GE.AND P0, PT, R0, UR6, PT ;  /* 0x0000000600007c0c */ /* 0x000fe4000bf06270 */
[----:B------:R-:W-:-:S04]  /*3000*/  SGXT.U32 R8, R8, 0x3 ;  /* 0x000000030808781a */ /* 0x000fc80000000000 */
[----:B------:R-:W-:-:S07]  /*3010*/  LOP3.LUT R8, R8, 0x38, RZ, 0xfc, !PT ;  /* 0x0000003808087812 */ /* 0x000fce00078efcff */
[----:B------:R3:W4:Y:S01]  /*3020*/  @!P0 LDG.E.U16 R98, desc[UR40][R6.64] ;  /* 0x0000002806628981 */ /* 0x000722000c1e1500 */
[----:B0-----:R-:W-:-:S04]  /*3030*/  IMAD R8, R8, R9, RZ ;  /* 0x0000000908087224 */ /* 0x001fc800078e02ff */
[----:B---3--:R-:W-:Y:S02]  /*3040*/  IMAD.WIDE R6, R8, 0x2, R46 ;  /* 0x0000000208067825 */ /* 0x008fe400078e022e */
[----:B------:R-:W0:Y:S01]  /*3050*/  LDC R8, c[0x0][0x238] ;  /* 0x00008e00ff087b82 */ /* 0x000e220000000800 */
[----:B------:R-:W-:Y:S02]  /*3060*/  SHF.R.U32.HI R4, RZ, 0x6, R4 ;  /* 0x00000006ff047819 */ /* 0x000fe40000011604 */
[----:B------:R-:W-:Y:S02]  /*3070*/  SHF.R.U32.HI R13, RZ, 0x6, R11 ;  /* 0x00000006ff0d7819 */ /* 0x000fe4000001160b */
[----:B------:R-:W-:Y:S02]  /*3080*/  SGXT.U32 R4, R4, 0x3 ;  /* 0x000000030404781a */ /* 0x000fe40000000000 */
[----:B------:R-:W-:Y:S02]  /*3090*/  SGXT.U32 R13, R13, 0x3 ;  /* 0x000000030d0d781a */ /* 0x000fe40000000000 */
[----:B------:R-:W-:-:S02]  /*30a0*/  LOP3.LUT R4, R4, 0x40, RZ, 0xfc, !PT ;  /* 0x0000004004047812 */ /* 0x000fc400078efcff */
[----:B------:R-:W-:Y:S02]  /*30b0*/  LOP3.LUT R13, R13, 0x50, RZ, 0xfc, !PT ;  /* 0x000000500d0d7812 */ /* 0x000fe400078efcff */
[----:B------:R-:W-:-:S03]  /*30c0*/  LOP3.LUT R9, R10, 0x60, RZ, 0xfc, !PT ;  /* 0x000000600a097812 */ /* 0x000fc600078efcff */
[----:B------:R-:W-:Y:S01]  /*30d0*/  IMAD R13, R13, R14, RZ ;  /* 0x0000000e0d0d7224 */ /* 0x000fe200078e02ff */
[----:B------:R-:W-:Y:S01]  /*30e0*/  ISETP.GE.AND P3, PT, R9, UR6, PT ;  /* 0x0000000609007c0c */ /* 0x000fe2000bf66270 */
[----:B------:R-:W3:Y:S01]  /*30f0*/  LDC R14, c[0x0][0x238] ;  /* 0x00008e00ff0e7b82 */ /* 0x000ee20000000800 */
[----:B0-----:R-:W-:Y:S01]  /*3100*/  IMAD R4, R4, R8, RZ ;  /* 0x0000000804047224 */ /* 0x001fe200078e02ff */
[----:B------:R-:W-:-:S04]  /*3110*/  LOP3.LUT R8, R10, 0x58, RZ, 0xfc, !PT ;  /* 0x000000580a087812 */ /* 0x000fc800078efcff */
[----:B------:R-:W-:Y:S01]  /*3120*/  ISETP.GE.AND P4, PT, R8, UR6, PT ;  /* 0x0000000608007c0c */ /* 0x000fe2000bf86270 */
[----:B------:R-:W-:Y:S02]  /*3130*/  IMAD.WIDE R8, R13, 0x2, R46 ;  /* 0x000000020d087825 */ /* 0x000fe400078e022e */
[----:B------:R-:W0:Y:S01]  /*3140*/  S2R R13, SR_TID.X ;  /* 0x00000000000d7919 */ /* 0x000e220000002100 */
[----:B------:R-:W-:-:S04]  /*3150*/  LOP3.LUT R0, R10, 0x38, RZ, 0xfc, !PT ;  /* 0x000000380a007812 */ /* 0x000fc800078efcff */
[----:B------:R-:W-:Y:S02]  /*3160*/  ISETP.GE.AND P1, PT, R0, UR6, PT ;  /* 0x0000000600007c0c */ /* 0x000fe4000bf26270 */
[----:B------:R-:W-:-:S04]  /*3170*/  LOP3.LUT R0, R10, 0x40, RZ, 0xfc, !PT ;  /* 0x000000400a007812 */ /* 0x000fc800078efcff */
[----:B------:R-:W-:Y:S02]  /*3180*/  ISETP.GE.AND P0, PT, R0, UR6, PT ;  /* 0x0000000600007c0c */ /* 0x000fe4000bf06270 */
[----:B------:R-:W-:Y:S02]  /*3190*/  LOP3.LUT R0, R120, 0x7f, RZ, 0xc0, !PT ;  /* 0x0000007f78007812 */ /* 0x000fe400078ec0ff */
[----:B------:R-:W-:-:S03]  /*31a0*/  SHF.R.U32.HI R11, RZ, 0x6, R11 ;  /* 0x00000006ff0b7819 */ /* 0x000fc6000001160b */
[----:B------:R1:W4:Y:S01]  /*31b0*/  @!P1 LDG.E.U16 R100, desc[UR40][R6.64] ;  /* 0x0000002806649981 */ /* 0x000322000c1e1500 */
[----:B------:R-:W-:Y:S01]  /*31c0*/  SGXT.U32 R11, R11, 0x3 ;  /* 0x000000030b0b781a */ /* 0x000fe20000000000 */
[----:B-1----:R-:W-:-:S05]  /*31d0*/  IMAD.WIDE R6, R4, 0x2, R46 ;  /* 0x0000000204067825 */ /* 0x002fca00078e022e */
[----:B------:R1:W4:Y:S01]  /*31e0*/  @!P0 LDG.E.U16 R102, desc[UR40][R6.64] ;  /* 0x0000002806668981 */ /* 0x000322000c1e1500 */
[----:B------:R-:W-:Y:S02]  /*31f0*/  ISETP.GE.AND P0, PT, R0, UR6, PT ;  /* 0x0000000600007c0c */ /* 0x000fe4000bf06270 */
[----:B------:R-:W-:Y:S02]  /*3200*/  LOP3.LUT R0, R10, 0x48, RZ, 0xfc, !PT ;  /* 0x000000480a007812 */ /* 0x000fe400078efcff */
[----:B0-----:R-:W-:Y:S02]  /*3210*/  SHF.R.U32.HI R13, RZ, 0x6, R13 ;  /* 0x00000006ff0d7819 */ /* 0x001fe4000001160d */
[----:B------:R-:W-:Y:S02]  /*3220*/  LOP3.LUT R11, R11, 0x48, RZ, 0xfc, !PT ;  /* 0x000000480b0b7812 */ /* 0x000fe400078efcff */
[----:B------:R-:W-:Y:S02]  /*3230*/  ISETP.GE.AND P6, PT, R0, UR6, PT ;  /* 0x0000000600007c0c */ /* 0x000fe4000bfc6270 */
[----:B------:R-:W-:-:S02]  /*3240*/  SGXT.U32 R13, R13, 0x3 ;  /* 0x000000030d0d781a */ /* 0x000fc40000000000 */
[----:B------:R-:W-:Y:S01]  /*3250*/  LOP3.LUT R4, R10, 0x50, RZ, 0xfc, !PT ;  /* 0x000000500a047812 */ /* 0x000fe200078efcff */
[----:B------:R-:W-:Y:S01]  /*3260*/  IMAD R11, R11, R12, RZ ;  /* 0x0000000c0b0b7224 */ /* 0x000fe200078e02ff */
[----:B------:R-:W-:Y:S02]  /*3270*/  LOP3.LUT R13, R13, 0x58, RZ, 0xfc, !PT ;  /* 0x000000580d0d7812 */ /* 0x000fe400078efcff */
[----:B------:R-:W-:Y:S01]  /*3280*/  ISETP.GE.AND P5, PT, R4, UR6, PT ;  /* 0x0000000604007c0c */ /* 0x000fe2000bfa6270 */
[----:B-1----:R-:W-:Y:S01]  /*3290*/  IMAD.WIDE R6, R11, 0x2, R46 ;  /* 0x000000020b067825 */ /* 0x002fe200078e022e */
[----:B------:R-:W-:-:S03]  /*32a0*/  PRMT R4, RZ, 0x7610, R4 ;  /* 0x00007610ff047816 */ /* 0x000fc60000000004 */
[----:B---3--:R-:W-:Y:S01]  /*32b0*/  IMAD R13, R13, R14, RZ ;  /* 0x0000000e0d0d7224 */ /* 0x008fe200078e02ff */
[--C-:B--2---:R-:W-:Y:S02]  /*32c0*/  SHF.R.U32.HI R14, RZ, 0x6, R21.reuse ;  /* 0x00000006ff0e7819 */ /* 0x104fe40000011615 */
[----:B------:R0:W2:Y:S01]  /*32d0*/  @!P6 LDG.E.U16 R4, desc[UR40][R6.64] ;  /* 0x000000280604e981 */ /* 0x0000a2000c1e1500 */
[----:B------:R-:W-:Y:S02]  /*32e0*/  SHF.R.U32.HI R19, RZ, 0x6, R21 ;  /* 0x00000006ff137819 */ /* 0x000fe40000011615 */
[----:B------:R-:W-:Y:S01]  /*32f0*/  LOP3.LUT R11, R10, 0x68, RZ, 0xfc, !PT ;  /* 0x000000680a0b7812 */ /* 0x000fe200078efcff */
[----:B0-----:R-:W-:Y:S01]  /*3300*/  IMAD.WIDE R6, R13, 0x2, R46 ;  /* 0x000000020d067825 */ /* 0x001fe200078e022e */
[--C-:B------:R-:W-:Y:S02]  /*3310*/  SHF.R.U32.HI R13, RZ, 0x6, R21.reuse ;  /* 0x00000006ff0d7819 */ /* 0x100fe40000011615 */
[----:B------:R-:W-:-:S02]  /*3320*/  SHF.R.U32.HI R21, RZ, 0x6, R21 ;  /* 0x00000006ff157819 */ /* 0x000fc40000011615 */
[----:B------:R-:W-:Y:S02]  /*3330*/  LOP3.LUT R12, R10, 0x70, RZ, 0xfc, !PT ;  /* 0x000000700a0c7812 */ /* 0x000fe400078efcff */
[----:B------:R-:W-:Y:S02]  /*3340*/  SGXT.U32 R14, R14, 0x3 ;  /* 0x000000030e0e781a */ /* 0x000fe40000000000 */
[----:B------:R-:W-:Y:S02]  /*3350*/  SGXT.U32 R13, R13, 0x3 ;  /* 0x000000030d0d781a */ /* 0x000fe40000000000 */
[----:B------:R-:W-:Y:S02]  /*3360*/  SGXT.U32 R19, R19, 0x3 ;  /* 0x000000031313781a */ /* 0x000fe40000000000 */
[----:B------:R-:W-:Y:S02]  /*3370*/  SGXT.U32 R21, R21, 0x3 ;  /* 0x000000031515781a */ /* 0x000fe40000000000 */
[----:B------:R-:W-:-:S02]  /*3380*/  LOP3.LUT R10, R10, 0x78, RZ, 0xfc, !PT ;  /* 0x000000780a0a7812 */ /* 0x000fc400078efcff */
[----:B------:R-:W-:Y:S02]  /*3390*/  LOP3.LUT R14, R14, 0x78, RZ, 0xfc, !PT ;  /* 0x000000780e0e7812 */ /* 0x000fe400078efcff */
[----:B------:R-:W-:Y:S02]  /*33a0*/  LOP3.LUT R13, R13, 0x70, RZ, 0xfc, !PT ;  /* 0x000000700d0d7812 */ /* 0x000fe400078efcff */
[----:B------:R-:W-:Y:S02]  /*33b0*/  LOP3.LUT R19, R19, 0x68, RZ, 0xfc, !PT ;  /* 0x0000006813137812 */ /* 0x000fe400078efcff */
[----:B------:R-:W-:Y:S02]  /*33c0*/  LOP3.LUT R21, R21, 0x60, RZ, 0xfc, !PT ;  /* 0x0000006015157812 */ /* 0x000fe400078efcff */
[----:B------:R-:W-:Y:S02]  /*33d0*/  ISETP.GE.AND P2, PT, R11, UR6, PT ;  /* 0x000000060b007c0c */ /* 0x000fe4000bf46270 */
[----:B------:R-:W-:-:S02]  /*33e0*/  ISETP.GE.AND P1, PT, R12, UR6, PT ;  /* 0x000000060c007c0c */ /* 0x000fc4000bf26270 */
[----:B------:R-:W-:Y:S02]  /*33f0*/  ISETP.GE.AND P6, PT, R10, UR6, PT ;  /* 0x000000060a007c0c */ /* 0x000fe4000bfc6270 */
[----:B------:R-:W-:Y:S01]  /*3400*/  PRMT R0, RZ, 0x7610, R0 ;  /* 0x00007610ff007816 */ /* 0x000fe20000000000 */
[----:B------:R-:W-:Y:S02]  /*3410*/  IMAD R21, R21, R74, RZ ;  /* 0x0000004a15157224 */ /* 0x000fe400078e02ff */
[----:B------:R-:W-:Y:S02]  /*3420*/  IMAD R19, R19, R20, RZ ;  /* 0x0000001413137224 */ /* 0x000fe400078e02ff */
[----:B------:R-:W-:Y:S01]  /*3430*/  IMAD R13, R13, R18, RZ ;  /* 0x000000120d0d7224 */ /* 0x000fe200078e02ff */
[----:B------:R0:W3:Y:S01]  /*3440*/  @!P5 LDG.E.U16 R0, desc[UR40][R8.64] ;  /* 0x000000280800d981 */ /* 0x0000e2000c1e1500 */
[----:B------:R-:W-:Y:S01]  /*3450*/  IMAD R14, R14, R15, RZ ;  /* 0x0000000f0e0e7224 */ /* 0x000fe200078e02ff */
[----:B------:R-:W-:Y:S01]  /*3460*/  PRMT R112, RZ, 0x7610, R112 ;  /* 0x00007610ff707816 */ /* 0x000fe20000000070 */
[----:B------:R-:W-:Y:S01]  /*3470*/  IMAD.WIDE R10, R19, 0x2, R46 ;  /* 0x00000002130a7825 */ /* 0x000fe200078e022e */
[----:B------:R-:W-:-:S02]  /*3480*/  PRMT R111, RZ, 0x7610, R111 ;  /* 0x00007610ff6f7816 */ /* 0x000fc4000000006f */
[----:B------:R-:W-:Y:S01]  /*3490*/  PRMT R110, RZ, 0x7610, R110 ;  /* 0x00007610ff6e7816 */ /* 0x000fe2000000006e */
[----:B------:R-:W-:Y:S01]  /*34a0*/  IMAD.WIDE R12, R13, 0x2, R46 ;  /* 0x000000020d0c7825 */ /* 0x000fe200078e022e */
[----:B------:R-:W-:Y:S01]  /*34b0*/  PRMT R109, RZ, 0x7610, R109 ;  /* 0x00007610ff6d7816 */ /* 0x000fe2000000006d */
[----:B------:R-:W3:Y:S01]  /*34c0*/  @!P4 LDG.E.U16 R112, desc[UR40][R6.64] ;  /* 0x000000280670c981 */ /* 0x000ee2000c1e1500 */
[----:B------:R-:W-:Y:S01]  /*34d0*/  PRMT R108, RZ, 0x7610, R108 ;  /* 0x00007610ff6c7816 */ /* 0x000fe2000000006c */
[--C-:B0-----:R-:W-:Y:S02]  /*34e0*/  IMAD.WIDE R8, R21, 0x2, R46.reuse ;  /* 0x0000000215087825 */ /* 0x101fe400078e022e */
[----:B------:R-:W3:Y:S02]  /*34f0*/  @!P2 LDG.E.U16 R110, desc[UR40][R10.64] ;  /* 0x000000280a6ea981 */ /* 0x000ee4000c1e1500 */
[----:B------:R-:W-:Y:S02]  /*3500*/  IMAD.WIDE R14, R14, 0x2, R46 ;  /* 0x000000020e0e7825 */ /* 0x000fe400078e022e */
[----:B------:R0:W3:Y:S04]  /*3510*/  @!P3 LDG.E.U16 R111, desc[UR40][R8.64] ;  /* 0x00000028086fb981 */ /* 0x0000e8000c1e1500 */
[----:B------:R-:W3:Y:S04]  /*3520*/  @!P1 LDG.E.U16 R109, desc[UR40][R12.64] ;  /* 0x000000280c6d9981 */ /* 0x000ee8000c1e1500 */
[----:B------:R1:W3:Y:S01]  /*3530*/  @!P6 LDG.E.U16 R108, desc[UR40][R14.64] ;  /* 0x000000280e6ce981 */ /* 0x0002e2000c1e1500 */
[----:B------:R-:W-:-:S02]  /*3540*/  LOP3.LUT R23, R23, R22, RZ, 0x3c, !PT ;  /* 0x0000001617177212 */ /* 0x000fc400078e3cff */
[----:B------:R-:W-:Y:S02]  /*3550*/  LOP3.LUT R49, R49, R48, RZ, 0x3c, !PT ;  /* 0x0000003031317212 */ /* 0x000fe400078e3cff */
[----:B------:R-:W-:Y:S02]  /*3560*/  LOP3.LUT R22, R23, R22, RZ, 0x3c, !PT ;  /* 0x0000001617167212 */ /* 0x000fe400078e3cff */
[----:B------:R-:W-:Y:S02]  /*3570*/  LOP3.LUT R53, R53, R52, RZ, 0x3c, !PT ;  /* 0x0000003435357212 */ /* 0x000fe400078e3cff */
[----:B------:R-:W-:Y:S02]  /*3580*/  LOP3.LUT R23, R23, R22, RZ, 0x3c, !PT ;  /* 0x0000001617177212 */ /* 0x000fe400078e3cff */
[----:B------:R-:W-:Y:S02]  /*3590*/  LOP3.LUT R51, R51, R50, RZ, 0x3c, !PT ;  /* 0x0000003233337212 */ /* 0x000fe400078e3cff */
[----:B------:R-:W-:-:S02]  /*35a0*/  LOP3.LUT R48, R49, R48, RZ, 0x3c, !PT ;  /* 0x0000003031307212 */ /* 0x000fc400078e3cff */
[----:B------:R-:W-:Y:S01]  /*35b0*/  LOP3.LUT R52, R53, R52, RZ, 0x3c, !PT ;  /* 0x0000003435347212 */ /* 0x000fe200078e3cff */
[C---:B0-----:R-:W-:Y:S01]  /*35c0*/  IMAD.WIDE R8, R2.reuse, 0x2, R22 ;  /* 0x0000000202087825 */ /* 0x041fe200078e0216 */
[----:B-1----:R-:W-:Y:S01]  /*35d0*/  PRMT R14, RZ, 0x7610, R14 ;  /* 0x00007610ff0e7816 */ /* 0x002fe2000000000e */
[----:B------:R-:W-:Y:S01]  /*35e0*/  BAR.SYNC.DEFER_BLOCKING 0x0 ;  /* 0x0000000000007b1d */ /* 0x000fe20000010000 */
[----:B------:R-:W-:Y:S01]  /*35f0*/  LOP3.LUT R50, R51, R50, RZ, 0x3c, !PT ;  /* 0x0000003233327212 */ /* 0x000fe200078e3cff */
[C---:B------:R-:W-:Y:S01]  /*3600*/  IMAD.WIDE R20, R2.reuse, 0x2, R60 ;  /* 0x0000000202147825 */ /* 0x040fe200078e023c */
[----:B------:R-:W-:Y:S02]  /*3610*/  PRMT R16, RZ, 0x7610, R16 ;  /* 0x00007610ff107816 */ /* 0x000fe40000000010 */
[----:B------:R-:W-:Y:S01]  /*3620*/  LOP3.LUT R55, R55, R54, RZ, 0x3c, !PT ;  /* 0x0000003637377212 */ /* 0x000fe200078e3cff */
[----:B------:R-:W-:Y:S01]  /*3630*/  IMAD.WIDE R6, R2, 0x2, R42 ;  /* 0x0000000202067825 */ /* 0x000fe200078e022a */
[----:B------:R-:W-:-:S02]  /*3640*/  PRMT R107, RZ, 0x7610, R107 ;  /* 0x00007610ff6b7816 */ /* 0x000fc4000000006b */
[----:B------:R-:W-:Y:S02]  /*3650*/  LOP3.LUT R49, R49, R48, RZ, 0x3c, !PT ;  /* 0x0000003031317212 */ /* 0x000fe400078e3cff */
[----:B------:R-:W-:Y:S02]  /*3660*/  LOP3.LUT R53, R53, R52, RZ, 0x3c, !PT ;  /* 0x0000003435357212 */ /* 0x000fe400078e3cff */
[----:B------:R-:W-:Y:S02]  /*3670*/  LOP3.LUT R63, R63, R62, RZ, 0x3c, !PT ;  /* 0x0000003e3f3f7212 */ /* 0x000fe400078e3cff */
[----:B------:R-:W-:Y:S02]  /*3680*/  LOP3.LUT R51, R51, R50, RZ, 0x3c, !PT ;  /* 0x0000003233337212 */ /* 0x000fe400078e3cff */
[----:B------:R-:W-:Y:S02]  /*3690*/  LOP3.LUT R54, R55, R54, RZ, 0x3c, !PT ;  /* 0x0000003637367212 */ /* 0x000fe400078e3cff */
[----:B------:R-:W-:Y:S01]  /*36a0*/  PRMT R106, RZ, 0x7610, R106 ;  /* 0x00007610ff6a7816 */ /* 0x000fe2000000006a */
[----:B------:R-:W-:Y:S01]  /*36b0*/  IMAD.WIDE R10, R2, 0x2, R40 ;  /* 0x00000002020a7825 */ /* 0x000fe200078e0228 */
[----:B------:R-:W-:-:S02]  /*36c0*/  PRMT R15, RZ, 0x7610, R15 ;  /* 0x00007610ff0f7816 */ /* 0x000fc4000000000f */
[----:B------:R-:W-:Y:S01]  /*36d0*/  LOP3.LUT R62, R63, R62, RZ, 0x3c, !PT ;  /* 0x0000003e3f3e7212 */ /* 0x000fe200078e3cff */
[----:B------:R0:W3:Y:S01]  /*36e0*/  @!P0 LDG.E.U16 R14, desc[UR40][R8.64] ;  /* 0x00000028080e8981 */ /* 0x0000e2000c1e1500 */
[----:B------:R-:W-:Y:S02]  /*36f0*/  PRMT R105, RZ, 0x7610, R105 ;  /* 0x00007610ff697816 */ /* 0x000fe40000000069 */
[----:B------:R-:W-:Y:S01]  /*3700*/  PRMT R12, RZ, 0x7610, R12 ;  /* 0x00007610ff0c7816 */ /* 0x000fe2000000000c */
[----:B------:R1:W3:Y:S01]  /*3710*/  @!P0 LDG.E.U16 R16, desc[UR40][R20.64] ;  /* 0x0000002814108981 */ /* 0x0002e2000c1e1500 */
[----:B------:R-:W-:Y:S01]  /*3720*/  LOP3.LUT R67, R67, R66, RZ, 0x3c, !PT ;  /* 0x0000004243437212 */ /* 0x000fe200078e3cff */
[C---:B------:R-:W-:Y:S01]  /*3730*/  IMAD.WIDE R18, R2.reuse, 0x2, R44 ;  /* 0x0000000202127825 */ /* 0x040fe200078e022c */
[----:B------:R-:W-:Y:S01]  /*3740*/  PRMT R13, RZ, 0x7610, R13 ;  /* 0x00007610ff0d7816 */ /* 0x000fe2000000000d */
[----:B------:R5:W3:Y:S02]  /*3750*/  @!P0 LDG.E.U16 R107, desc[UR40][R6.64] ;  /* 0x00000028066b8981 */ /* 0x000ae4000c1e1500 */
[C---:B0-----:R-:W-:Y:S01]  /*3760*/  IMAD.WIDE R8, R2.reuse, 0x2, R48 ;  /* 0x0000000202087825 */ /* 0x041fe200078e0230 */
[----:B------:R-:W-:Y:S01]  /*3770*/  LOP3.LUT R55, R55, R54, RZ, 0x3c, !PT ;  /* 0x0000003637377212 */ /* 0x000fe200078e3cff */
[----:B------:R0:W3:Y:S01]  /*3780*/  @!P0 LDG.E.U16 R15, desc[UR40][R10.64] ;  /* 0x000000280a0f8981 */ /* 0x0000e2000c1e1500 */
[----:B------:R-:W-:Y:S01]  /*3790*/  LOP3.LUT R57, R57, R56, RZ, 0x3c, !PT ;  /* 0x0000003839397212 */ /* 0x000fe200078e3cff */
[C---:B-1----:R-:W-:Y:S01]  /*37a0*/  IMAD.WIDE R20, R2.reuse, 0x2, R52 ;  /* 0x0000000202147825 */ /* 0x042fe200078e0234 */
[----:B------:R-:W-:Y:S01]  /*37b0*/  LOP3.LUT R63, R63, R62, RZ, 0x3c, !PT ;  /* 0x0000003e3f3f7212 */ /* 0x000fe200078e3cff */
[----:B------:R1:W3:Y:S02]  /*37c0*/  @!P0 LDG.E.U16 R106, desc[UR40][R8.64] ;  /* 0x00000028086a8981 */ /* 0x0002e4000c1e1500 */
[----:B-----5:R-:W-:Y:S01]  /*37d0*/  IMAD.WIDE R6, R2, 0x2, R50 ;  /* 0x0000000202067825 */ /* 0x020fe200078e0232 */
[----:B------:R-:W-:Y:S01]  /*37e0*/  LOP3.LUT R66, R67, R66, RZ, 0x3c, !PT ;  /* 0x0000004243427212 */ /* 0x000fe200078e3cff */
[----:B------:R5:W3:Y:S01]  /*37f0*/  @!P0 LDG.E.U16 R105, desc[UR40][R20.64] ;  /* 0x0000002814698981 */ /* 0x000ae2000c1e1500 */
[----:B------:R-:W-:-:S02]  /*3800*/  LOP3.LUT R56, R57, R56, RZ, 0x3c, !PT ;  /* 0x0000003839387212 */ /* 0x000fc400078e3cff */
[----:B0-----:R-:W-:Y:S01]  /*3810*/  PRMT R10, RZ, 0x7610, R10 ;  /* 0x00007610ff0a7816 */ /* 0x001fe2000000000a */
[----:B------:R0:W3:Y:S01]  /*3820*/  @!P0 LDG.E.U16 R12, desc[UR40][R6.64] ;  /* 0x00000028060c8981 */ /* 0x0000e2000c1e1500 */
[----:B------:R-:W-:Y:S02]  /*3830*/  LOP3.LUT R69, R69, R68, RZ, 0x3c, !PT ;  /* 0x0000004445457212 */ /* 0x000fe400078e3cff */
[----:B-1----:R-:W-:Y:S01]  /*3840*/  PRMT R9, RZ, 0x7610, R9 ;  /* 0x00007610ff097816 */ /* 0x002fe20000000009 */
[----:B------:R1:W3:Y:S01]  /*3850*/  @!P0 LDG.E.U16 R13, desc[UR40][R18.64] ;  /* 0x00000028120d8981 */ /* 0x0002e2000c1e1500 */
[----:B------:R-:W-:Y:S01]  /*3860*/  PRMT R11, RZ, 0x7610, R11 ;  /* 0x00007610ff0b7816 */ /* 0x000fe2000000000b */
[C---:B-----5:R-:W-:Y:S01]  /*3870*/  IMAD.WIDE R20, R2.reuse, 0x2, R54 ;  /* 0x0000000202147825 */ /* 0x060fe200078e0236 */
[----:B------:R-:W-:Y:S02]  /*3880*/  LOP3.LUT R65, R65, R64, RZ, 0x3c, !PT ;  /* 0x0000004041417212 */ /* 0x000fe400078e3cff */
[----:B------:R-:W-:Y:S01]  /*3890*/  LOP3.LUT R67, R67, R66, RZ, 0x3c, !PT ;  /* 0x0000004243437212 */ /* 0x000fe200078e3cff */
[C---:B0-----:R-:W-:Y:S01]  /*38a0*/  IMAD.WIDE R6, R2.reuse, 0x2, R58 ;  /* 0x0000000202067825 */ /* 0x041fe200078e023a */
[----:B------:R-:W-:Y:S01]  /*38b0*/  LOP3.LUT R57, R57, R56, RZ, 0x3c, !PT ;  /* 0x0000003839397212 */ /* 0x000fe200078e3cff */
[----:B------:R0:W5:Y:S02]  /*38c0*/  @!P0 LDG.E.U16 R9, desc[UR40][R20.64] ;  /* 0x0000002814098981 */ /* 0x000164000c1e1500 */
[----:B-1----:R-:W-:Y:S01]  /*38d0*/  IMAD.WIDE R18, R2, 0x2, R62 ;  /* 0x0000000202127825 */ /* 0x002fe200078e023e */
[----:B------:R-:W-:Y:S01]  /*38e0*/  LOP3.LUT R68, R69, R68, RZ, 0x3c, !PT ;  /* 0x0000004445447212 */ /* 0x000fe200078e3cff */
[----:B------:R1:W5:Y:S01]  /*38f0*/  @!P0 LDG.E.U16 R10, desc[UR40][R6.64] ;  /* 0x00000028060a8981 */ /* 0x000362000c1e1500 */
[----:B------:R-:W-:-:S02]  /*3900*/  LOP3.LUT R64, R65, R64, RZ, 0x3c, !PT ;  /* 0x0000004041407212 */ /* 0x000fc400078e3cff */
[----:B------:R-:W-:Y:S01]  /*3910*/  PRMT R104, RZ, 0x7610, R104 ;  /* 0x00007610ff687816 */ /* 0x000fe20000000068 */
[----:B------:R1:W5:Y:S01]  /*3920*/  @!P0 LDG.E.U16 R11, desc[UR40][R18.64] ;  /* 0x00000028120b8981 */ /* 0x000362000c1e1500 */
[----:B0-----:R-:W-:Y:S02]  /*3930*/  PRMT R21, RZ, 0x7610, R21 ;  /* 0x00007610ff157816 */ /* 0x001fe40000000015 */
[----:B------:R-:W-:Y:S01]  /*3940*/  LOP3.LUT R69, R69, R68, RZ, 0x3c, !PT ;  /* 0x0000004445457212 */ /* 0x000fe200078e3cff */
[----:B-1----:R-:W-:Y:S01]  /*3950*/  IMAD.WIDE R6, R2, 0x2, R66 ;  /* 0x0000000202067825 */ /* 0x002fe200078e0242 */
[----:B------:R-:W-:-:S03]  /*3960*/  LOP3.LUT R65, R65, R64, RZ, 0x3c, !PT ;  /* 0x0000004041417212 */ /* 0x000fc600078e3cff */
[C---:B------:R-:W-:Y:S01]  /*3970*/  IMAD.WIDE R18, R2.reuse, 0x2, R56 ;  /* 0x0000000202127825 */ /* 0x040fe200078e0238 */
[----:B------:R0:W5:Y:S01]  /*3980*/  @!P0 LDG.E.U16 R21, desc[UR40][R6.64] ;  /* 0x0000002806158981 */ /* 0x000162000c1e1500 */
[----:B------:R-:W-:Y:S02]  /*3990*/  PRMT R20, RZ, 0x7610, R20 ;  /* 0x00007610ff147816 */ /* 0x000fe40000000014 */
[----:B------:R-:W-:Y:S01]  /*39a0*/  PRMT R8, RZ, 0x7610, R8 ;  /* 0x00007610ff087816 */ /* 0x000fe20000000008 */
[----:B------:R1:W5:Y:S01]  /*39b0*/  @!P0 LDG.E.U16 R104, desc[UR40][R18.64] ;  /* 0x0000002812688981 */ /* 0x000362000c1e1500 */
[----:B0-----:R-:W-:-:S04]  /*39c0*/  IMAD.WIDE R6, R2, 0x2, R68 ;  /* 0x0000000202067825 */ /* 0x001fc800078e0244 */
[C---:B-1----:R-:W-:Y:S01]  /*39d0*/  IMAD.WIDE R18, R2.reuse, 0x2, R64 ;  /* 0x0000000202127825 */ /* 0x042fe200078e0240 */
[----:B------:R0:W5:Y:S04]  /*39e0*/  @!P0 LDG.E.U16 R20, desc[UR40][R6.64] ;  /* 0x0000002806148981 */ /* 0x000168000c1e1500 */
[----:B------:R1:W5:Y:S01]  /*39f0*/  @!P0 LDG.E.U16 R8, desc[UR40][R18.64] ;  /* 0x0000002812088981 */ /* 0x000362000c1e1500 */
[----:B0-----:R-:W-:Y:S01]  /*3a00*/  PRMT R7, RZ, 0x7610, R7 ;  /* 0x00007610ff077816 */ /* 0x001fe20000000007 */
[----:B-1----:R-:W-:-:S05]  /*3a10*/  IMAD.WIDE R18, R2, 0x2, R70 ;  /* 0x0000000202127825 */ /* 0x002fca00078e0246 */
[----:B------:R0:W5:Y:S01]  /*3a20*/  @!P0 LDG.E.U16 R7, desc[UR40][R18.64] ;  /* 0x0000002812078981 */ /* 0x000162000c1e1500 */
[----:B------:R-:W-:Y:S01]  /*3a30*/  IMAD.WIDE R74, R2, 0x2, R72 ;  /* 0x00000002024a7825 */ /* 0x000fe200078e0248 */
[----:B0-----:R-:W-:Y:S02]  /*3a40*/  PRMT R19, RZ, 0x7610, R19 ;  /* 0x00007610ff137816 */ /* 0x001fe40000000013 */
[----:B------:R-:W-:-:S04]  /*3a50*/  PRMT R6, RZ, 0x7610, R6 ;  /* 0x00007610ff067816 */ /* 0x000fc80000000006 */
[----:B------:R0:W5:Y:S02]  /*3a60*/  @!P0 LDG.E.U16 R19, desc[UR40][R74.64] ;  /* 0x000000284a138981 */ /* 0x000164000c1e1500 */
[----:B0-----:R-:W-:Y:S02]  /*3a70*/  IMAD.MOV.U32 R74, RZ, RZ, R76 ;  /* 0x000000ffff4a7224 */ /* 0x001fe400078e004c */
[----:B------:R-:W-:Y:S02]  /*3a80*/  IMAD.MOV.U32 R75, RZ, RZ, R77 ;  /* 0x000000ffff4b7224 */ /* 0x000fe400078e004d */
[----:B------:R-:W-:Y:S01]  /*3a90*/  IMAD.WIDE R76, R2, 0x2, R74 ;  /* 0x00000002024c7825 */ /* 0x000fe200078e024a */
[----:B------:R-:W-:-:S04]  /*3aa0*/  PRMT R18, RZ, 0x7610, R18 ;  /* 0x00007610ff127816 */ /* 0x000fc80000000012 */
[----:B------:R0:W5:Y:S02]  /*3ab0*/  @!P0 LDG.E.U16 R6, desc[UR40][R76.64] ;  /* 0x000000284c068981 */ /* 0x000164000c1e1500 */
[----:B0-----:R-:W-:Y:S02]  /*3ac0*/  IMAD.MOV.U32 R76, RZ, RZ, R78 ;  /* 0x000000ffff4c7224 */ /* 0x001fe400078e004e */
[----:B------:R-:W-:Y:S02]  /*3ad0*/  IMAD.MOV.U32 R77, RZ, RZ, R79 ;  /* 0x000000ffff4d7224 */ /* 0x000fe400078e004f */
[----:B------:R-:W-:-:S05]  /*3ae0*/  IMAD.WIDE R78, R2, 0x2, R76 ;  /* 0x00000002024e7825 */ /* 0x000fca00078e024c */
[----:B------:R0:W5:Y:S02]  /*3af0*/  @!P0 LDG.E.U16 R18, desc[UR40][R78.64] ;  /* 0x000000284e128981 */ /* 0x000164000c1e1500 */
[--C-:B0-----:R-:W-:Y:S02]  /*3b00*/  IMAD.MOV.U32 R78, RZ, RZ, R5.reuse ;  /* 0x000000ffff4e7224 */ /* 0x101fe400078e0005 */
[----:B------:R-:W-:Y:S01]  /*3b10*/  IMAD.MOV.U32 R79, RZ, RZ, R80 ;  /* 0x000000ffff4f7224 */ /* 0x000fe200078e0050 */
[----:B------:R-:W-:Y:S01]  /*3b20*/  PRMT R5, RZ, 0x7610, R5 ;  /* 0x00007610ff057816 */ /* 0x000fe20000000005 */
[----:B------:R-:W-:-:S05]  /*3b30*/  IMAD.WIDE R80, R2, 0x2, R78 ;  /* 0x0000000202507825 */ /* 0x000fca00078e024e */
[----:B------:R0:W5:Y:S02]  /*3b40*/  @!P0 LDG.E.U16 R5, desc[UR40][R80.64] ;  /* 0x0000002850058981 */ /* 0x000164000c1e1500 */
[--C-:B0-----:R-:W-:Y:S02]  /*3b50*/  IMAD.MOV.U32 R80, RZ, RZ, R17.reuse ;  /* 0x000000ffff507224 */ /* 0x101fe400078e0011 */
[----:B------:R-:W-:Y:S01]  /*3b60*/  IMAD.MOV.U32 R81, RZ, RZ, R82 ;  /* 0x000000ffff517224 */ /* 0x000fe200078e0052 */
[----:B------:R-:W-:Y:S01]  /*3b70*/  PRMT R17, RZ, 0x7610, R17 ;  /* 0x00007610ff117816 */ /* 0x000fe20000000011 */
[----:B------:R-:W-:Y:S01]  /*3b80*/  IMAD.WIDE R82, R2, 0x2, R80 ;  /* 0x0000000202527825 */ /* 0x000fe200078e0250 */
[----:B------:R-:W-:-:S04]  /*3b90*/  PRMT R113, RZ, 0x7610, R113 ;  /* 0x00007610ff717816 */ /* 0x000fc80000000071 */
[----:B------:R0:W5:Y:S01]  /*3ba0*/  @!P0 LDG.E.U16 R17, desc[UR40][R82.64] ;  /* 0x0000002852118981 */ /* 0x000162000c1e1500 */
[----:B------:R-:W-:Y:S01]  /*3bb0*/  LOP3.LUT R115, R120, 0x1c0, RZ, 0xc0, !PT ;  /* 0x000001c078737812 */ /* 0x000fe200078ec0ff */
[----:B0-----:R-:W-:Y:S02]  /*3bc0*/  IMAD.MOV.U32 R82, RZ, RZ, R84 ;  /* 0x000000ffff527224 */ /* 0x001fe400078e0054 */
[----:B------:R-:W-:Y:S02]  /*3bd0*/  IMAD.MOV.U32 R83, RZ, RZ, R85 ;  /* 0x000000ffff537224 */ /* 0x000fe400078e0055 */
[----:B------:R-:W-:Y:S01]  /*3be0*/  IMAD.WIDE R84, R2, 0x2, R82 ;  /* 0x0000000202547825 */ /* 0x000fe200078e0252 */
[----:B------:R-:W-:-:S04]  /*3bf0*/  SHF.R.U32.HI R115, RZ, 0x2, R115 ;  /* 0x00000002ff737819 */ /* 0x000fc80000011673 */
[----:B------:R0:W5:Y:S01]  /*3c00*/  @!P0 LDG.E.U16 R113, desc[UR40][R84.64] ;  /* 0x0000002854718981 */ /* 0x000162000c1e1500 */
[----:B------:R-:W-:Y:S01]  /*3c10*/  PRMT R114, RZ, 0x7610, R114 ;  /* 0x00007610ff727816 */ /* 0x000fe20000000072 */
[----:B0-----:R-:W-:Y:S02]  /*3c20*/  IMAD.SHL.U32 R84, R120, 0x2, RZ ;  /* 0x0000000278547824 */ /* 0x001fe400078e00ff */
[----:B------:R-:W-:-:S03]  /*3c30*/  IMAD.MOV.U32 R85, RZ, RZ, R87 ;  /* 0x000000ffff557224 */ /* 0x000fc600078e0057 */
[----:B------:R-:W-:Y:S01]  /*3c40*/  LOP3.LUT R115, R115, 0x3fe, R84, 0x78, !PT ;  /* 0x000003fe73737812 */ /* 0x000fe200078e7854 */
[----:B------:R-:W-:-:S04]  /*3c50*/  IMAD.MOV.U32 R84, RZ, RZ, R86 ;  /* 0x000000ffff547224 */ /* 0x000fc800078e0056 */
[----:B------:R-:W-:Y:S01]  /*3c60*/  IMAD.WIDE R86, R2, 0x2, R84 ;  /* 0x0000000202567825 */ /* 0x000fe200078e0254 */
[----:B------:R-:W-:-:S04]  /*3c70*/  PRMT R116, RZ, 0x7610, R116 ;  /* 0x00007610ff747816 */ /* 0x000fc80000000074 */
[----:B------:R0:W5:Y:S02]  /*3c80*/  @!P0 LDG.E.U16 R114, desc[UR40][R86.64] ;  /* 0x0000002856728981 */ /* 0x000164000c1e1500 */
[----:B0-----:R-:W-:Y:S02]  /*3c90*/  IMAD.MOV.U32 R86, RZ, RZ, R89 ;  /* 0x000000ffff567224 */ /* 0x001fe400078e0059 */
[----:B------:R-:W-:Y:S02]  /*3ca0*/  IMAD.MOV.U32 R87, RZ, RZ, R88 ;  /* 0x000000ffff577224 */ /* 0x000fe400078e0058 */
[----:B------:R-:W-:Y:S01]  /*3cb0*/  IMAD.WIDE R88, R2, 0x2, R86 ;  /* 0x0000000202587825 */ /* 0x000fe200078e0256 */
[----:B------:R-:W-:Y:S04]  /*3cc0*/  STS.U16 [R115+UR5+0x8000], R91 ;  /* 0x0080005b73007988 */ /* 0x000fe80008000405 */
[----:B------:R0:W5:Y:S01]  /*3cd0*/  @!P0 LDG.E.U16 R116, desc[UR40][R88.64] ;  /* 0x0000002858748981 */ /* 0x000162000c1e1500 */
[----:B------:R-:W-:-:S03]  /*3ce0*/  PRMT R117, RZ, 0x7610, R117 ;  /* 0x00007610ff757816 */ /* 0x000fc60000000075 */
[----:B------:R1:W-:Y:S01]  /*3cf0*/  STS.U16 [R115+UR5+0x8400], R90 ;  /* 0x0084005a73007988 */ /* 0x0003e20008000405 */
[----:B0-----:R-:W-:Y:S02]  /*3d00*/  IMAD.MOV.U32 R88, RZ, RZ, R97 ;  /* 0x000000ffff587224 */ /* 0x001fe400078e0061 */
[----:B------:R-:W-:Y:S02]  /*3d10*/  IMAD.MOV.U32 R89, RZ, RZ, R95 ;  /* 0x000000ffff597224 */ /* 0x000fe400078e005f */
[----:B-1----:R-:W-:Y:S01]  /*3d20*/  IMAD.WIDE R90, R2, 0x2, R88 ;  /* 0x00000002025a7825 */ /* 0x002fe200078e0258 */
[----:B------:R0:W-:Y:S04]  /*3d30*/  STL.64 [R1+0x20], R46 ;  /* 0x0000202e01007387 */ /* 0x0001e80000100a00 */
[----:B------:R1:W5:Y:S01]  /*3d40*/  @!P0 LDG.E.U16 R117, desc[UR40][R90.64] ;  /* 0x000000285a758981 */ /* 0x000362000c1e1500 */
[----:B------:R-:W-:-:S03]  /*3d50*/  IMAD.MOV.U32 R97, RZ, RZ, R124 ;  /* 0x000000ffff617224 */ /* 0x000fc600078e007c */
[----:B------:R4:W-:Y:S04]  /*3d60*/  STS.U16 [R115+UR5+0x8800], R93 ;  /* 0x0088005d73007988 */ /* 0x0009e80008000405 */
[----:B0-----:R-:W2:Y:S01]  /*3d70*/  LDL.LU R47, [R1+0x10] ;  /* 0x00001000012f7983 */ /* 0x001ea20000300800 */
[----:B-1----:R-:W-:-:S03]  /*3d80*/  IMAD.MOV.U32 R91, RZ, RZ, R99 ;  /* 0x000000ffff5b7224 */ /* 0x002fc600078e0063 */
[----:B------:R-:W3:Y:S01]  /*3d90*/  LDL.LU R46, [R1+0x14] ;  /* 0x00001400012e7983 */ /* 0x000ee20000300800 */
[----:B------:R-:W-:Y:S02]  /*3da0*/  IMAD.MOV.U32 R90, RZ, RZ, R101 ;  /* 0x000000ffff5a7224 */ /* 0x000fe400078e0065 */
[----:B----4-:R-:W-:Y:S01]  /*3db0*/  IMAD.MOV.U32 R93, RZ, RZ, R103 ;  /* 0x000000ffff5d7224 */ /* 0x010fe200078e0067 */
[----:B------:R-:W4:Y:S04]  /*3dc0*/  LDL.LU R99, [R1+0x4] ;  /* 0x0000040001637983 */ /* 0x000f280000300800 */
[----:B------:R-:W5:Y:S04]  /*3dd0*/  LDL.LU R101, [R1+0xc] ;  /* 0x00000c0001657983 */ /* 0x000f680000300800 */
[----:B------:R-:W2:Y:S04]  /*3de0*/  LDL.LU R103, [R1+0x8] ;  /* 0x0000080001677983 */ /* 0x000ea80000300800 */
[----:B------:R-:W3:Y:S01]  /*3df0*/  LDL.LU R124, [R1] ;  /* 0x00000000017c7983 */ /* 0x000ee20000300800 */
[----:B------:R-:W-:Y:S01]  /*3e00*/  PRMT R118, RZ, 0x7610, R118 ;  /* 0x00007610ff767816 */ /* 0x000fe20000000076 */
[----:B------:R-:W-:-:S02]  /*3e10*/  IMAD.WIDE R120, R2, 0x2, R90 ;  /* 0x0000000202787825 */ /* 0x000fc400078e025a */
[----:B------:R0:W-:Y:S04]  /*3e20*/  STS.U16 [R115+UR5+0x8c00], R92 ;  /* 0x008c005c73007988 */ /* 0x0001e80008000405 */
[----:B------:R1:W2:Y:S01]  /*3e30*/  @!P0 LDG.E.U16 R118, desc[UR40][R120.64] ;  /* 0x0000002878768981 */ /* 0x0002a2000c1e1500 */
[--C-:B0-----:R-:W-:Y:S01]  /*3e40*/  IMAD.MOV.U32 R92, RZ, RZ, R119.reuse ;  /* 0x000000ffff5c7224 */ /* 0x101fe200078e0077 */
[----:B------:R-:W-:Y:S02]  /*3e50*/  PRMT R119, RZ, 0x7610, R119 ;  /* 0x00007610ff777816 */ /* 0x000fe40000000077 */
[----:B------:R0:W-:Y:S01]  /*3e60*/  STS.U16 [R115+UR5+0x9000], R94 ;  /* 0x0090005e73007988 */ /* 0x0001e20008000405 */
[----:B-1----:R-:W-:-:S04]  /*3e70*/  IMAD.WIDE R120, R2, 0x2, R92 ;  /* 0x0000000202787825 */ /* 0x002fc800078e025c */
[----:B------:R-:W-:Y:S01]  /*3e80*/  IMAD.MOV.U32 R95, RZ, RZ, R122 ;  /* 0x000000ffff5f7224 */ /* 0x000fe200078e007a */
[----:B------:R1:W2:Y:S01]  /*3e90*/  @!P0 LDG.E.U16 R119, desc[UR40][R120.64] ;  /* 0x0000002878778981 */ /* 0x0002a2000c1e1500 */
[----:B0-----:R-:W-:-:S03]  /*3ea0*/  IMAD.MOV.U32 R94, RZ, RZ, R123 ;  /* 0x000000ffff5e7224 */ /* 0x001fc600078e007b */
[----:B------:R0:W-:Y:S01]  /*3eb0*/  STS.U16 [R115+UR5+0x9400], R96 ;  /* 0x0094006073007988 */ /* 0x0001e20008000405 */
[----:B------:R-:W-:Y:S01]  /*3ec0*/  IMAD.WIDE R122, R2, 0x2, R94 ;  /* 0x00000002027a7825 */ /* 0x000fe200078e025e */
[----:B-1----:R-:W-:-:S03]  /*3ed0*/  PRMT R120, RZ, 0x7610, R120 ;  /* 0x00007610ff787816 */ /* 0x002fc60000000078 */
[----:B0-----:R-:W-:Y:S01]  /*3ee0*/  IMAD.MOV.U32 R96, RZ, RZ, R125 ;  /* 0x000000ffff607224 */ /* 0x001fe200078e007d */
[----:B------:R-:W-:Y:S02]  /*3ef0*/  PRMT R121, RZ, 0x7610, R121 ;  /* 0x00007610ff797816 */ /* 0x000fe40000000079 */
[----:B------:R0:W2:Y:S04]  /*3f00*/  @!P0 LDG.E.U16 R120, desc[UR40][R122.64] ;  /* 0x000000287a788981 */ /* 0x0000a8000c1e1500 */
[----:B------:R4:W-:Y:S01]  /*3f10*/  STS.U16 [R115+UR5+0x9800], R98 ;  /* 0x0098006273007988 */ /* 0x0009e20008000405 */
[----:B0-----:R-:W-:-:S03]  /*3f20*/  IMAD.WIDE R122, R2, 0x2, R96 ;  /* 0x00000002027a7825 */ /* 0x001fc600078e0260 */
[----:B------:R5:W-:Y:S04]  /*3f30*/  STS.U16 [R115+UR5+0x9c00], R100 ;  /* 0x009c006473007988 */ /* 0x000be80008000405 */
[----:B------:R0:W2:Y:S02]  /*3f40*/  @!P0 LDG.E.U16 R121, desc[UR40][R122.64] ;  /* 0x000000287a798981 */ /* 0x0000a4000c1e1500 */
[----:B0-----:R-:W-:Y:S02]  /*3f50*/  PRMT R122, RZ, 0x7610, R122 ;  /* 0x00007610ff7a7816 */ /* 0x001fe4000000007a */
[----:B------:R-:W-:Y:S01]  /*3f60*/  PRMT R123, RZ, 0x7610, R123 ;  /* 0x00007610ff7b7816 */ /* 0x000fe2000000007b */
[----:B------:R0:W-:Y:S01]  /*3f70*/  STS.U16 [R115+UR5+0xa000], R102 ;  /* 0x00a0006673007988 */ /* 0x0001e20008000405 */
[----:B----4-:R-:W-:-:S02]  /*3f80*/  IMAD.MOV.U32 R98, RZ, RZ, R99 ;  /* 0x000000ffff627224 */ /* 0x010fc400078e0063 */
[----:B-----5:R-:W-:Y:S02]  /*3f90*/  IMAD.MOV.U32 R100, RZ, RZ, R101 ;  /* 0x000000ffff647224 */ /* 0x020fe400078e0065 */
[----:B---3--:R-:W-:Y:S02]  /*3fa0*/  IMAD.MOV.U32 R99, RZ, RZ, R124 ;  /* 0x000000ffff637224 */ /* 0x008fe400078e007c */
[----:B--2---:R-:W-:Y:S02]  /*3fb0*/  IMAD.MOV.U32 R101, RZ, RZ, R103 ;  /* 0x000000ffff657224 */ /* 0x004fe400078e0067 */
[----:B------:R-:W-:-:S05]  /*3fc0*/  IMAD.WIDE R124, R2, 0x2, R98 ;  /* 0x00000002027c7825 */ /* 0x000fca00078e0262 */
[----:B------:R1:W2:Y:S01]  /*3fd0*/  @!P0 LDG.E.U16 R122, desc[UR40][R124.64] ;  /* 0x000000287c7a8981 */ /* 0x0002a2000c1e1500 */
[----:B0-----:R-:W-:Y:S02]  /*3fe0*/  IMAD.MOV.U32 R102, RZ, RZ, R46 ;  /* 0x000000ffff667224 */ /* 0x001fe400078e002e */
[----:B------:R-:W-:Y:S02]  /*3ff0*/  IMAD.MOV.U32 R103, RZ, RZ, R47 ;  /* 0x000000ffff677224 */ /* 0x000fe400078e002f */
[----:B-1----:R-:W-:-:S05]  /*4000*/  IMAD.WIDE R124, R2, 0x2, R100 ;  /* 0x00000002027c7825 */ /* 0x002fca00078e0264 */
[----:B------:R0:W3:Y:S01]  /*4010*/  @!P0 LDG.E.U16 R123, desc[UR40][R124.64] ;  /* 0x000000287c7b8981 */ /* 0x0000e2000c1e1500 */
[----:B------:R-:W-:Y:S01]  /*4020*/  IMAD.WIDE R46, R2, 0x2, R102 ;  /* 0x00000002022e7825 */ /* 0x000fe200078e0266 */
[----:B0-----:R-:W-:-:S06]  /*4030*/  PRMT R124, RZ, 0x7610, R124 ;  /* 0x00007610ff7c7816 */ /* 0x001fcc000000007c */
[----:B------:R-:W4:Y:S01]  /*4040*/  @!P0 LDG.E.U16 R124, desc[UR40][R46.64] ;  /* 0x000000282e7c8981 */ /* 0x000f22000c1e1500 */
[----:B------:R-:W0:Y:S03]  /*4050*/  S2R R125, SR_TID.X ;  /* 0x00000000007d7919 */ /* 0x000e260000002100 */
[----:B------:R-:W-:Y:S04]  /*4060*/  STS.U16 [R115+UR5+0xa400], R4 ;  /* 0x00a4000473007988 */ /* 0x000fe80008000405 */
[----:B------:R0:W-:Y:S04]  /*4070*/  STS.U16 [R115+UR5+0xa800], R0 ;  /* 0x00a8000073007988 */ /* 0x0001e80008000405 */
[----:B------:R1:W-:Y:S04]  /*4080*/  STS.U16 [R115+UR5+0xbc00], R108 ;  /* 0x00bc006c73007988 */ /* 0x0003e80008000405 */
[----:B------:R-:W-:Y:S04]  /*4090*/  STS.U16 [R115+UR5+0xac00], R112 ;  /* 0x00ac007073007988 */ /* 0x000fe80008000405 */
[----:B------:R-:W-:Y:S04]  /*40a0*/  STS.U16 [R115+UR5+0xb000], R111 ;  /* 0x00b0006f73007988 */ /* 0x000fe80008000405 */
[----:B------:R-:W-:Y:S04]  /*40b0*/  STS.U16 [R115+UR5+0xb400], R110 ;  /* 0x00b4006e73007988 */ /* 0x000fe80008000405 */
[----:B------:R-:W-:Y:S01]  /*40c0*/  STS.U16 [R115+UR5+0xb800], R109 ;  /* 0x00b8006d73007988 */ /* 0x000fe20008000405 */
[C---:B0-----:R-:W-:Y:S01]  /*40d0*/  LOP3.LUT R0, R125.reuse, 0x3f, RZ, 0xc0, !PT ;  /* 0x0000003f7d007812 */ /* 0x041fe200078ec0ff */
[----:B------:R-:W-:Y:S01]  /*40e0*/  USHF.L.U32 UR4, UR7, 0x6, URZ ;  /* 0x0000000607047899 */ /* 0x000fe2000800063f */
[----:B------:R-:W-:Y:S01]  /*40f0*/  LOP3.LUT R4, R125, 0x180, RZ, 0xc0, !PT ;  /* 0x000001807d047812 */ /* 0x000fe200078ec0ff */
[----:B------:R-:W-:Y:S01]  /*4100*/  UMOV UR13, 0x40000040 ;  /* 0x40000040000d7882 */ /* 0x000fe20000000000 */
[----:B------:R-:W-:Y:S01]  /*4110*/  UMOV UR15, 0x40000040 ;  /* 0x40000040000f7882 */ /* 0x000fe20000000000 */
[----:B------:R-:W5:Y:S02]  /*4120*/  LDL.LU.64 R46, [R1+0x20] ;  /* 0x00002000012e7983 */ /* 0x000f640000300a00 */
[--C-:B------:R-:W-:Y:S01]  /*4130*/  IMAD R0, R0, 0x2, R4.reuse ;  /* 0x0000000200007824 */ /* 0x100fe200078e0204 */
[----:B------:R-:W-:-:S04]  /*4140*/  SHF.R.U32.HI R4, RZ, 0x3, R4 ;  /* 0x00000003ff047819 */ /* 0x000fc80000011604 */
[----:B------:R-:W-:Y:S01]  /*4150*/  LOP3.LUT R0, R0, R4, RZ, 0x3c, !PT ;  /* 0x0000000400007212 */ /* 0x000fe200078e3cff */
[C---:B------:R-:W-:Y:S01]  /*4160*/  IMAD.SHL.U32 R4, R125.reuse, 0x100, RZ ;  /* 0x000001007d047824 */ /* 0x040fe200078e00ff */
[----:B-1----:R-:W-:-:S04]  /*4170*/  LOP3.LUT R108, R125, 0x180, RZ, 0xc0, !PT ;  /* 0x000001807d6c7812 */ /* 0x002fc800078ec0ff */
[----:B------:R-:W-:Y:S02]  /*4180*/  LOP3.LUT R0, R0, 0x4000, R4, 0xf8, !PT ;  /* 0x0000400000007812 */ /* 0x000fe400078ef804 */
[----:B------:R-:W-:-:S05]  /*4190*/  LOP3.LUT R4, R125, 0x3f, RZ, 0xc0, !PT ;  /* 0x0000003f7d047812 */ /* 0x000fca00078ec0ff */
[--C-:B------:R-:W-:Y:S01]  /*41a0*/  IMAD R4, R4, 0x2, R108.reuse ;  /* 0x0000000204047824 */ /* 0x100fe200078e026c */
[----:B------:R-:W-:Y:S01]  /*41b0*/  SHF.R.U32.HI R108, RZ, 0x3, R108 ;  /* 0x00000003ff6c7819 */ /* 0x000fe2000001166c */
[----:B------:R0:W-:Y:S03]  /*41c0*/  STS.U16 [R0+UR5+0x400], R15 ;  /* 0x0004000f00007988 */ /* 0x0001e60008000405 */
[----:B------:R-:W-:Y:S01]  /*41d0*/  LOP3.LUT R4, R4, R108, RZ, 0x3c, !PT ;  /* 0x0000006c04047212 */ /* 0x000fe200078e3cff */
[----:B0-----:R-:W-:-:S05]  /*41e0*/  IMAD.SHL.U32 R15, R125, 0x100, RZ ;  /* 0x000001007d0f7824 */ /* 0x001fca00078e00ff */
[----:B------:R-:W-:-:S04]  /*41f0*/  LOP3.LUT R4, R4, 0x4000, R15, 0xf8, !PT ;  /* 0x0000400004047812 */ /* 0x000fc800078ef80f */
[----:B------:R-:W-:Y:S01]  /*4200*/  LOP3.LUT R4, R4, 0x40, RZ, 0x3c, !PT ;  /* 0x0000004004047812 */ /* 0x000fe200078e3cff */
[----:B------:R0:W-:Y:S04]  /*4210*/  STS.U16 [R0+UR5], R107 ;  /* 0x0000006b00007988 */ /* 0x0001e80008000405 */
[----:B------:R-:W-:Y:S04]  /*4220*/  STS.U16 [R0+UR5+0x800], R16 ;  /* 0x0008001000007988 */ /* 0x000fe80008000405 */
[----:B------:R-:W-:Y:S01]  /*4230*/  STS.U16 [R0+UR5+0xc00], R106 ;  /* 0x000c006a00007988 */ /* 0x000fe20008000405 */
[----:B------:R-:W-:Y:S01]  /*4240*/  ULOP3.LUT UR4, UR4, 0x300, URZ, 0xc0, !UPT ;  /* 0x0000030004047892 */ /* 0x000fe2000f8ec03f */
[----:B0-----:R-:W0:Y:S02]  /*4250*/  LDC R107, c[0x0][0x23c] ;  /* 0x00008f00ff6b7b82 */ /* 0x001e240000000800 */
[----:B------:R-:W-:Y:S04]  /*4260*/  STS.U16 [R0+UR5+0x1000], R105 ;  /* 0x0010006900007988 */ /* 0x000fe80008000405 */
        /* <DEDUP_REMOVED lines=9> */
[----:B------:R-:W-:Y:S01]  /*4300*/  STS.U16 [R0+UR5+0x3800], R121 ;  /* 0x0038007900007988 */ /* 0x000fe20008000405 */
[----:B------:R-:W-:-:S04]  /*4310*/  ULEA.HI UR4, UR5, UR4, URZ, 0x1c ;  /* 0x0000000405047291 */ /* 0x000fc8000f8fe03f */
[----:B------:R-:W-:-:S04]  /*4320*/  ULOP3.LUT UR14, UR4, 0x3fff, URZ, 0xc0, !UPT ;  /* 0x00003fff040e7892 */ /* 0x000fc8000f8ec03f */
[----:B------:R-:W-:Y:S01]  /*4330*/  UIADD3 UR10, UP0, UR14, 0x2, URZ ;  /* 0x000000020e0a7890 */ /* 0x000fe2000ff1e03f */
[----:B------:R-:W-:-:S03]  /*4340*/  UMOV UR4, URZ ;  /* 0x0000003f00047c82 */ /* 0x000fc60008000000 */
[----:B------:R-:W-:Y:S01]  /*4350*/  UIADD3.X UR11, UR4, 0x40000040, URZ, UP0, !UPT ;  /* 0x40000040040b7890 */ /* 0x000fe200087fe43f */
[----:B---3--:R1:W-:Y:S04]  /*4360*/  STS.U16 [R0+UR5+0x3c00], R123 ;  /* 0x003c007b00007988 */ /* 0x0083e80008000405 */
[----:B------:R-:W-:Y:S04]  /*4370*/  STS.U16 [R4+UR5+0x200], R14 ;  /* 0x0002000e04007988 */ /* 0x000fe80008000405 */
[----:B------:R-:W-:Y:S01]  /*4380*/  STS.U16 [R4+UR5+0x600], R13 ;  /* 0x0006000d04007988 */ /* 0x000fe20008000405 */
[----:B------:R-:W-:Y:S01]  /*4390*/  UIADD3.64 UR18, UR10, 0x2, URZ ;  /* 0x000000020a127897 */ /* 0x000fe2000fffe03f */
[----:B0-----:R-:W-:Y:S01]  /*43a0*/  IMAD.SHL.U32 R107, R107, 0x80, RZ ;  /* 0x000000806b6b7824 */ /* 0x001fe200078e00ff */
[----:B------:R-:W-:Y:S01]  /*43b0*/  UIADD3.64 UR22, UR10, 0x4, URZ ;  /* 0x000000040a167897 */ /* 0x000fe2000fffe03f */
[----:B------:R-:W-:Y:S01]  /*43c0*/  STS.U16 [R4+UR5+0xa00], R12 ;  /* 0x000a000c04007988 */ /* 0x000fe20008000405 */
[----:B------:R-:W-:Y:S01]  /*43d0*/  UIADD3.64 UR26, UR10, 0x3fe, URZ ;  /* 0x000003fe0a1a7897 */ /* 0x000fe2000fffe03f */
[----:B-1----:R-:W0:Y:S02]  /*43e0*/  LDC R0, c[0x0][0x238] ;  /* 0x00008e00ff007b82 */ /* 0x002e240000000800 */
[----:B------:R-:W-:Y:S04]  /*43f0*/  STS.U16 [R4+UR5+0xe00], R11 ;  /* 0x000e000b04007988 */ /* 0x000fe80008000405 */
[----:B------:R-:W-:Y:S04]  /*4400*/  STS.U16 [R4+UR5+0x1200], R10 ;  /* 0x0012000a04007988 */ /* 0x000fe80008000405 */
[----:B------:R-:W-:Y:S04]  /*4410*/  STS.U16 [R4+UR5+0x1600], R9 ;  /* 0x0016000904007988 */ /* 0x000fe80008000405 */
[----:B------:R-:W-:Y:S04]  /*4420*/  STS.U16 [R4+UR5+0x1a00], R8 ;  /* 0x001a000804007988 */ /* 0x000fe80008000405 */
[----:B------:R-:W-:Y:S04]  /*4430*/  STS.U16 [R4+UR5+0x1e00], R7 ;  /* 0x001e000704007988 */ /* 0x000fe80008000405 */
[----:B------:R1:W-:Y:S04]  /*4440*/  STS.U16 [R4+UR5+0x2200], R6 ;  /* 0x0022000604007988 */ /* 0x0003e80008000405 */
[----:B------:R-:W-:Y:S04]  /*4450*/  STS.U16 [R4+UR5+0x2600], R5 ;  /* 0x0026000504007988 */ /* 0x000fe80008000405 */
[----:B------:R-:W-:Y:S04]  /*4460*/  STS.U16 [R4+UR5+0x2a00], R113 ;  /* 0x002a007104007988 */ /* 0x000fe80008000405 */
[----:B------:R-:W-:Y:S04]  /*4470*/  STS.U16 [R4+UR5+0x2e00], R116 ;  /* 0x002e007404007988 */ /* 0x000fe80008000405 */
[----:B------:R-:W-:Y:S04]  /*4480*/  STS.U16 [R4+UR5+0x3200], R118 ;  /* 0x0032007604007988 */ /* 0x000fe80008000405 */
[----:B------:R-:W-:Y:S04]  /*4490*/  STS.U16 [R4+UR5+0x3600], R120 ;  /* 0x0036007804007988 */ /* 0x000fe80008000405 */
[----:B--2---:R2:W-:Y:S04]  /*44a0*/  STS.U16 [R4+UR5+0x3a00], R122 ;  /* 0x003a007a04007988 */ /* 0x0045e80008000405 */
[----:B----4-:R3:W-:Y:S01]  /*44b0*/  STS.U16 [R4+UR5+0x3e00], R124 ;  /* 0x003e007c04007988 */ /* 0x0107e20008000405 */
[----:B------:R4:W-:Y:S06]  /*44c0*/  MEMBAR.ALL.CTA ;  /* 0x0000000000007992 */ /* 0x0009ec0000008000 */
[----:B----4-:R-:W4:Y:S02]  /*44d0*/  FENCE.VIEW.ASYNC.S ;  /* 0x00000000000073c6 */ /* 0x010f240000000000 */
[----:B----4-:R-:W-:Y:S06]  /*44e0*/  BAR.SYNC.DEFER_BLOCKING 0x0 ;  /* 0x0000000000007b1d */ /* 0x010fec0000010000 */
[----:B------:R-:W-:-:S06]  /*44f0*/  WARPGROUP.ARRIVE ;  /* 0x00000000000079c5 */ /* 0x000fcc0000000000 */
[----:B------:R-:W-:Y:S04]  /*4500*/  HGMMA.64x32x16.F32.BF16 R24, gdesc[UR12].tnspA, R24 ;  /* 0x206000000c1879f0 */ /* 0x000fe80008701818 */
[----:B------:R-:W-:Y:S04]  /*4510*/  HGMMA.64x32x16.F32.BF16 R24, gdesc[UR8].tnspA, R24 ;  /* 0x20600000081879f0 */ /* 0x000fe80008701818 */
[----:B------:R-:W-:Y:S04]  /*4520*/  HGMMA.64x32x16.F32.BF16 R24, gdesc[UR16].tnspA, R24 ;  /* 0x20600000101879f0 */ /* 0x000fe80008701818 */
[----:B------:R-:W-:Y:S01]  /*4530*/  HGMMA.64x32x16.F32.BF16 R24, gdesc[UR20].tnspA, R24 ;  /* 0x20600000141879f0 */ /* 0x000fe20008701818 */
[----:B------:R-:W-:-:S03]  /*4540*/  UIADD3.64 UR30, UR10, 0x400, URZ ;  /* 0x000004000a1e7897 */ /* 0x000fc6000fffe03f */
[----:B------:R-:W-:Y:S01]  /*4550*/  HGMMA.64x32x16.F32.BF16 R24, gdesc[UR24].tnspA, R24 ;  /* 0x20600000181879f0 */ /* 0x000fe20008701818 */
[----:B------:R-:W-:-:S05]  /*4560*/  UIADD3.64 UR34, UR10, 0x402, URZ ;  /* 0x000004020a227897 */ /* 0x000fca000fffe03f */
[----:B------:R-:W-:Y:S01]  /*4570*/  HGMMA.64x32x16.F32.BF16 R24, gdesc[UR28].tnspA, R24 ;  /* 0x206000001c1879f0 */ /* 0x000fe20008701818 */
[----:B------:R-:W-:-:S03]  /*4580*/  UIADD3.64 UR38, UR10, 0x404, URZ ;  /* 0x000004040a267897 */ /* 0x000fc6000fffe03f */
[----:B------:R-:W-:Y:S01]  /*4590*/  HGMMA.64x32x16.F32.BF16 R24, gdesc[UR32].tnspA, R24 ;  /* 0x20600000201879f0 */ /* 0x000fe20008701818 */
[----:B-1----:R-:W-:-:S04]  /*45a0*/  IMAD.WIDE R6, R107, 0x2, R66 ;  /* 0x000000026b067825 */ /* 0x002fc800078e0242 */
[----:B------:R-:W-:Y:S02]  /*45b0*/  IMAD.MOV.U32 R67, RZ, RZ, R6 ;  /* 0x000000ffff437224 */ /* 0x000fe400078e0006 */
[----:B------:R-:W-:Y:S02]  /*45c0*/  IMAD.MOV.U32 R66, RZ, RZ, R7 ;  /* 0x000000ffff427224 */ /* 0x000fe400078e0007 */
[----:B------:R-:W-:Y:S02]  /*45d0*/  VIADD R3, R3, 0xffffffff ;  /* 0xffffffff03037836 */ /* 0x000fe40000000000 */
[----:B------:R-:W-:-:S04]  /*45e0*/  IMAD.WIDE R8, R107, 0x2, R68 ;  /* 0x000000026b087825 */ /* 0x000fc800078e0244 */
[----:B------:R-:W-:Y:S01]  /*45f0*/  IMAD.WIDE R6, R107, 0x2, R56 ;  /* 0x000000026b067825 */ /* 0x000fe200078e0238 */
[----:B------:R-:W-:Y:S03]  /*4600*/  HGMMA.64x32x16.F32.BF16 R24, gdesc[UR36].tnspA, R24, gsb0 ;  /* 0x20600000241879f0 */ /* 0x000fe60008001818 */
[----:B------:R-:W-:Y:S01]  /*4610*/  IMAD.MOV.U32 R69, RZ, RZ, R8 ;  /* 0x000000ffff457224 */ /* 0x000fe200078e0008 */
[----:B------:R-:W-:Y:S01]  /*4620*/  ISETP.NE.U32.AND P0, PT, R3, RZ, PT ;  /* 0x000000ff0300720c */ /* 0x000fe20003f05070 */
[----:B------:R-:W-:Y:S02]  /*4630*/  IMAD.MOV.U32 R68, RZ, RZ, R9 ;  /* 0x000000ffff447224 */ /* 0x000fe400078e0009 */
[----:B------:R-:W-:Y:S02]  /*4640*/  IMAD.MOV.U32 R57, RZ, RZ, R6 ;  /* 0x000000ffff397224 */ /* 0x000fe400078e0006 */
[----:B------:R-:W-:-:S02]  /*4650*/  IMAD.MOV.U32 R56, RZ, RZ, R7 ;  /* 0x000000ffff387224 */ /* 0x000fc400078e0007 */
[----:B------:R-:W-:-:S04]  /*4660*/  IMAD.WIDE R8, R107, 0x2, R54 ;  /* 0x000000026b087825 */ /* 0x000fc800078e0236 */
[----:B------:R-:W-:-:S04]  /*4670*/  IMAD.WIDE R6, R107, 0x2, R62 ;  /* 0x000000026b067825 */ /* 0x000fc800078e023e */
[----:B------:R-:W-:-:S04]  /*4680*/  IMAD.WIDE R102, R107, 0x2, R102 ;  /* 0x000000026b667825 */ /* 0x000fc800078e0266 */
[----:B------:R-:W-:Y:S02]  /*4690*/  IMAD.MOV.U32 R55, RZ, RZ, R8 ;  /* 0x000000ffff377224 */ /* 0x000fe400078e0008 */
[----:B------:R-:W-:Y:S02]  /*46a0*/  IMAD.MOV.U32 R54, RZ, RZ, R9 ;  /* 0x000000ffff367224 */ /* 0x000fe400078e0009 */
[----:B------:R-:W-:Y:S02]  /*46b0*/  IMAD.MOV.U32 R63, RZ, RZ, R6 ;  /* 0x000000ffff3f7224 */ /* 0x000fe400078e0006 */
[----:B------:R-:W-:Y:S02]  /*46c0*/  IMAD.MOV.U32 R62, RZ, RZ, R7 ;  /* 0x000000ffff3e7224 */ /* 0x000fe400078e0007 */
[C---:B------:R-:W-:Y:S01]  /*46d0*/  IMAD.WIDE R100, R107.reuse, 0x2, R100 ;  /* 0x000000026b647825 */ /* 0x040fe200078e0264 */
[----:B------:R-:W-:Y:S03]  /*46e0*/  STL [R1+0x14], R102 ;  /* 0x0000146601007387 */ /* 0x000fe60000100800 */
[----:B------:R-:W-:-:S04]  /*46f0*/  IMAD.WIDE R94, R107, 0x2, R94 ;  /* 0x000000026b5e7825 */ /* 0x000fc800078e025e */
[----:B------:R-:W-:-:S04]  /*4700*/  IMAD.WIDE R8, R107, 0x2, R52 ;  /* 0x000000026b087825 */ /* 0x000fc800078e0234 */
[C---:B------:R-:W-:Y:S01]  /*4710*/  IMAD.WIDE R6, R107.reuse, 0x2, R50 ;  /* 0x000000026b067825 */ /* 0x040fe200078e0232 */
[----:B------:R1:W-:Y:S03]  /*4720*/  STL [R1+0x10], R103 ;  /* 0x0000106701007387 */ /* 0x0003e60000100800 */
[----:B------:R-:W-:-:S04]  /*4730*/  IMAD.WIDE R96, R107, 0x2, R96 ;  /* 0x000000026b607825 */ /* 0x000fc800078e0260 */
[C---:B------:R-:W-:Y:S01]  /*4740*/  IMAD.WIDE R88, R107.reuse, 0x2, R88 ;  /* 0x000000026b587825 */ /* 0x040fe200078e0258 */
[----:B------:R-:W-:Y:S03]  /*4750*/  STL [R1+0xc], R100 ;  /* 0x00000c6401007387 */ /* 0x000fe60000100800 */
[----:B------:R-:W-:-:S04]  /*4760*/  IMAD.WIDE R98, R107, 0x2, R98 ;  /* 0x000000026b627825 */ /* 0x000fc800078e0262 */
[----:B------:R-:W-:-:S04]  /*4770*/  IMAD.WIDE R86, R107, 0x2, R86 ;  /* 0x000000026b567825 */ /* 0x000fc800078e0256 */
[C---:B------:R-:W-:Y:S01]  /*4780*/  IMAD.WIDE R80, R107.reuse, 0x2, R80 ;  /* 0x000000026b507825 */ /* 0x040fe200078e0250 */
[----:B------:R4:W-:Y:S03]  /*4790*/  STL [R1+0x8], R101 ;  /* 0x0000086501007387 */ /* 0x0009e60000100800 */
[----:B------:R-:W-:Y:S01]  /*47a0*/  IMAD.WIDE R84, R107, 0x2, R84 ;  /* 0x000000026b547825 */ /* 0x000fe200078e0254 */
[----:B------:R-:W-:-:S03]  /*47b0*/  UIADD3 UR6, UR6, -0x80, URZ ;  /* 0xffffff8006067890 */ /* 0x000fc6000fffe03f */
[----:B------:R-:W-:Y:S01]  /*47c0*/  IMAD.WIDE R78, R107, 0x2, R78 ;  /* 0x000000026b4e7825 */ /* 0x000fe200078e024e */
[----:B------:R-:W-:-:S03]  /*47d0*/  WARPGROUP.DEPBAR.LE gsb0, 0x0 ;  /* 0x00008000000079c5 */ /* 0x000fc60000010000 */
[----:B--2---:R-:W-:Y:S02]  /*47e0*/  IMAD.MOV.U32 R122, RZ, RZ, R95 ;  /* 0x000000ffff7a7224 */ /* 0x004fe400078e005f */
[C---:B------:R-:W-:Y:S01]  /*47f0*/  IMAD.WIDE R82, R107.reuse, 0x2, R82 ;  /* 0x000000026b527825 */ /* 0x040fe200078e0252 */
[----:B------:R-:W-:Y:S03]  /*4800*/  STL [R1+0x4], R98 ;  /* 0x0000046201007387 */ /* 0x000fe60000100800 */
[----:B------:R-:W-:-:S04]  /*4810*/  IMAD.WIDE R76, R107, 0x2, R76 ;  /* 0x000000026b4c7825 */ /* 0x000fc800078e024c */
[----:B------:R-:W-:Y:S02]  /*4820*/  IMAD.MOV.U32 R53, RZ, RZ, R8 ;  /* 0x000000ffff357224 */ /* 0x000fe400078e0008 */
[----:B------:R-:W-:Y:S02]  /*4830*/  IMAD.MOV.U32 R52, RZ, RZ, R9 ;  /* 0x000000ffff347224 */ /* 0x000fe400078e0009 */
[----:B------:R-:W-:Y:S02]  /*4840*/  IMAD.MOV.U32 R51, RZ, RZ, R6 ;  /* 0x000000ffff337224 */ /* 0x000fe400078e0006 */
[----:B------:R-:W-:Y:S02]  /*4850*/  IMAD.MOV.U32 R50, RZ, RZ, R7 ;  /* 0x000000ffff327224 */ /* 0x000fe400078e0007 */
[----:B------:R-:W-:Y:S01]  /*4860*/  IMAD.WIDE R92, R107, 0x2, R92 ;  /* 0x000000026b5c7825 */ /* 0x000fe200078e025c */
[----:B------:R2:W-:Y:S03]  /*4870*/  STL [R1], R99 ;  /* 0x0000006301007387 */ /* 0x0005e60000100800 */
[----:B---3--:R-:W-:-:S02]  /*4880*/  IMAD.MOV.U32 R124, RZ, RZ, R97 ;  /* 0x000000ffff7c7224 */ /* 0x008fc400078e0061 */
[----:B------:R-:W-:-:S04]  /*4890*/  IMAD.WIDE R90, R107, 0x2, R90 ;  /* 0x000000026b5a7825 */ /* 0x000fc800078e025a */
[----:B------:R-:W-:Y:S02]  /*48a0*/  IMAD.MOV.U32 R95, RZ, RZ, R89 ;  /* 0x000000ffff5f7224 */ /* 0x000fe400078e0059 */
[----:B------:R-:W-:-:S04]  /*48b0*/  IMAD.WIDE R74, R107, 0x2, R74 ;  /* 0x000000026b4a7825 */ /* 0x000fc800078e024a */
[----:B------:R-:W-:-:S04]  /*48c0*/  IMAD.WIDE R10, R107, 0x2, R64 ;  /* 0x000000026b0a7825 */ /* 0x000fc800078e0240 */
[----:B------:R-:W-:-:S04]  /*48d0*/  IMAD.WIDE R8, R107, 0x2, R48 ;  /* 0x000000026b087825 */ /* 0x000fc800078e0230 */
[----:B------:R-:W-:-:S04]  /*48e0*/  IMAD.WIDE R6, R107, 0x2, R22 ;  /* 0x000000026b067825 */ /* 0x000fc800078e0216 */
[----:B0-----:R-:W-:Y:S02]  /*48f0*/  IMAD.SHL.U32 R0, R0, 0x80, RZ ;  /* 0x0000008000007824 */ /* 0x001fe400078e00ff */
[----:B------:R-:W-:Y:S02]  /*4900*/  IMAD.MOV.U32 R97, RZ, RZ, R88 ;  /* 0x000000ffff617224 */ /* 0x000fe400078e0058 */
[----:B------:R-:W-:Y:S02]  /*4910*/  IMAD.MOV.U32 R89, RZ, RZ, R86 ;  /* 0x000000ffff597224 */ /* 0x000fe400078e0056 */
[----:B------:R-:W-:Y:S02]  /*4920*/  IMAD.MOV.U32 R17, RZ, RZ, R80 ;  /* 0x000000ffff117224 */ /* 0x000fe400078e0050 */
[----:B------:R-:W-:Y:S02]  /*4930*/  IMAD.MOV.U32 R88, RZ, RZ, R87 ;  /* 0x000000ffff587224 */ /* 0x000fe400078e0057 */
[----:B------:R-:W-:-:S02]  /*4940*/  IMAD.MOV.U32 R86, RZ, RZ, R84 ;  /* 0x000000ffff567224 */ /* 0x000fc400078e0054 */
[----:B------:R-:W-:Y:S02]  /*4950*/  IMAD.MOV.U32 R5, RZ, RZ, R78 ;  /* 0x000000ffff057224 */ /* 0x000fe400078e004e */
        /* <DEDUP_REMOVED lines=8> */
[----:B-1----:R-:W-:Y:S02]  /*49e0*/  IMAD.MOV.U32 R103, RZ, RZ, R93 ;  /* 0x000000ffff677224 */ /* 0x002fe400078e005d */
[----:B----4-:R-:W-:Y:S02]  /*49f0*/  IMAD.MOV.U32 R101, RZ, RZ, R90 ;  /* 0x000000ffff657224 */ /* 0x010fe400078e005a */
[----:B--2---:R-:W-:-:S02]  /*4a00*/  IMAD.MOV.U32 R99, RZ, RZ, R91 ;  /* 0x000000ffff637224 */ /* 0x004fc400078e005b */
[----:B------:R-:W-:Y:S02]  /*4a10*/  IMAD.MOV.U32 R85, RZ, RZ, R83 ;  /* 0x000000ffff557224 */ /* 0x000fe400078e0053 */
[----:B------:R-:W-:Y:S02]  /*4a20*/  IMAD.MOV.U32 R82, RZ, RZ, R81 ;  /* 0x000000ffff527224 */ /* 0x000fe400078e0051 */
[----:B------:R-:W-:-:S04]  /*4a30*/  IMAD.WIDE R72, R107, 0x2, R72 ;  /* 0x000000026b487825 */ /* 0x000fc800078e0248 */
[----:B------:R-:W-:-:S04]  /*4a40*/  IMAD.WIDE R70, R107, 0x2, R70 ;  /* 0x000000026b467825 */ /* 0x000fc800078e0246 */
[----:B------:R-:W-:Y:S02]  /*4a50*/  IMAD.MOV.U32 R76, RZ, RZ, R74 ;  /* 0x000000ffff4c7224 */ /* 0x000fe400078e004a */
[----:B------:R-:W-:Y:S02]  /*4a60*/  IMAD.MOV.U32 R77, RZ, RZ, R75 ;  /* 0x000000ffff4d7224 */ /* 0x000fe400078e004b */
[----:B------:R-:W-:Y:S02]  /*4a70*/  IMAD.MOV.U32 R65, RZ, RZ, R10 ;  /* 0x000000ffff417224 */ /* 0x000fe400078e000a */
[----:B------:R-:W-:Y:S02]  /*4a80*/  IMAD.MOV.U32 R64, RZ, RZ, R11 ;  /* 0x000000ffff407224 */ /* 0x000fe400078e000b */
[----:B------:R-:W-:-:S04]  /*4a90*/  IMAD.WIDE R58, R107, 0x2, R58 ;  /* 0x000000026b3a7825 */ /* 0x000fc800078e023a */
[----:B------:R-:W-:-:S04]  /*4aa0*/  IMAD.WIDE R60, R107, 0x2, R60 ;  /* 0x000000026b3c7825 */ /* 0x000fc800078e023c */
[----:B------:R-:W-:Y:S02]  /*4ab0*/  IMAD.MOV.U32 R49, RZ, RZ, R8 ;  /* 0x000000ffff317224 */ /* 0x000fe400078e0008 */
[----:B------:R-:W-:Y:S02]  /*4ac0*/  IMAD.MOV.U32 R48, RZ, RZ, R9 ;  /* 0x000000ffff307224 */ /* 0x000fe400078e0009 */
[----:B------:R-:W-:-:S04]  /*4ad0*/  IMAD.WIDE R44, R107, 0x2, R44 ;  /* 0x000000026b2c7825 */ /* 0x000fc800078e022c */
[----:B------:R-:W-:-:S04]  /*4ae0*/  IMAD.WIDE R40, R107, 0x2, R40 ;  /* 0x000000026b287825 */ /* 0x000fc800078e0228 */
[----:B------:R-:W-:-:S04]  /*4af0*/  IMAD.WIDE R42, R107, 0x2, R42 ;  /* 0x000000026b2a7825 */ /* 0x000fc800078e022a */
[----:B-----5:R-:W-:-:S04]  /*4b00*/  IMAD.WIDE R46, R0, 0x2, R46 ;  /* 0x00000002002e7825 */ /* 0x020fc800078e022e */
[----:B------:R-:W-:Y:S02]  /*4b10*/  IMAD.MOV.U32 R23, RZ, RZ, R6 ;  /* 0x000000ffff177224 */ /* 0x000fe400078e0006 */
[----:B------:R-:W-:Y:S01]  /*4b20*/  IMAD.MOV.U32 R22, RZ, RZ, R7 ;  /* 0x000000ffff167224 */ /* 0x000fe200078e0007 */
[----:B------:R-:W-:Y:S06]  /*4b30*/  @P0 BRA `(.L_x_1) ;  /* 0xffffffdc00d80947 */ /* 0x000fec000383ffff */
[----:B------:R-:W-:Y:S02]  /*4b40*/  F2FP.BF16.F32.PACK_AB R10, R31, R27 ;  /* 0x0000001b1f0a723e */ /* 0x000fe400000010ff */
[----:B------:R-:W-:Y:S02]  /*4b50*/  F2FP.BF16.F32.PACK_AB R6, R29, R25 ;  /* 0x000000191d06723e */ /* 0x000fe400000010ff */
[----:B------:R-:W-:Y:S02]  /*4b60*/  F2FP.BF16.F32.PACK_AB R11, R39, R35 ;  /* 0x00000023270b723e */ /* 0x000fe400000010ff */
[----:B------:R-:W-:Y:S02]  /*4b70*/  F2FP.BF16.F32.PACK_AB R27, R38, R34 ;  /* 0x00000022261b723e */ /* 0x000fe400000010ff */
[----:B------:R-:W-:Y:S02]  /*4b80*/  F2FP.BF16.F32.PACK_AB R26, R30, R26 ;  /* 0x0000001a1e1a723e */ /* 0x000fe400000010ff */
[----:B------:R-:W-:-:S02]  /*4b90*/  F2FP.BF16.F32.PACK_AB R7, R37, R33 ;  /* 0x000000212507723e */ /* 0x000fc400000010ff */
[----:B------:R-:W-:Y:S02]  /*4ba0*/  F2FP.BF16.F32.PACK_AB R25, R36, R32 ;  /* 0x000000202419723e */ /* 0x000fe400000010ff */
[----:B------:R-:W-:-:S07]  /*4bb0*/  F2FP.BF16.F32.PACK_AB R24, R28, R24 ;  /* 0x000000181c18723e */ /* 0x000fce00000010ff */
.L_x_0:
[----:B------:R-:W2:Y:S01]  /*4bc0*/  LDL.LU R13, [R1+0x1c] ;  /* 0x00001c00010d7983 */ /* 0x000ea20000300800 */
[----:B------:R-:W-:Y:S01]  /*4bd0*/  ULDC UR4, c[0x0][0x244] ;  /* 0x0000910000047ab9 */ /* 0x000fe20000000800 */
[----:B------:R-:W-:Y:S01]  /*4be0*/  ULDC.64 UR8, c[0x0][0x228] ;  /* 0x00008a0000087ab9 */ /* 0x000fe20000000a00 */
[----:B------:R-:W-:Y:S01]  /*4bf0*/  ULDC.64 UR6, c[0x0][0x220] ;  /* 0x0000880000067ab9 */ /* 0x000fe20000000a00 */
[----:B------:R-:W3:Y:S01]  /*4c00*/  LDL.LU R40, [R1+0x18] ;  /* 0x0000180001287983 */ /* 0x000ee20000300800 */
[----:B------:R-:W0:Y:S02]  /*4c10*/  S2R R16, SR_TID.X ;  /* 0x0000000000107919 */ /* 0x000e240000002100 */
[C---:B0-----:R-:W-:Y:S02]  /*4c20*/  IMAD.SHL.U32 R0, R16.reuse, 0x20, RZ ;  /* 0x0000002010007824 */ /* 0x041fe400078e00ff */
[C---:B------:R-:W-:Y:S01]  /*4c30*/  IMAD.SHL.U32 R2, R16.reuse, 0x4, RZ ;  /* 0x0000000410027824 */ /* 0x040fe200078e00ff */
[----:B------:R-:W-:-:S02]  /*4c40*/  LOP3.LUT R9, R16, 0x180, RZ, 0xc0, !PT ;  /* 0x0000018010097812 */ /* 0x000fc400078ec0ff */
[----:B------:R-:W-:Y:S02]  /*4c50*/  LOP3.LUT R3, R16, 0xc, RZ, 0xc0, !PT ;  /* 0x0000000c10037812 */ /* 0x000fe400078ec0ff */
[----:B------:R-:W-:Y:S02]  /*4c60*/  LOP3.LUT R0, R0, 0x60, RZ, 0xc0, !PT ;  /* 0x0000006000007812 */ /* 0x000fe400078ec0ff */
[----:B------:R-:W-:Y:S02]  /*4c70*/  LOP3.LUT R2, R2, 0x180, RZ, 0xc0, !PT ;  /* 0x0000018002027812 */ /* 0x000fe400078ec0ff */
[----:B------:R-:W-:Y:S01]  /*4c80*/  SHF.R.S32.HI R8, RZ, 0x4, R16 ;  /* 0x00000004ff087819 */ /* 0x000fe20000011410 */
[----:B------:R-:W-:Y:S02]  /*4c90*/  IMAD R4, R9, 0x8, R0 ;  /* 0x0000000809047824 */ /* 0x000fe400078e0200 */
[----:B------:R-:W-:Y:S01]  /*4ca0*/  IMAD R5, R3, 0x2, R2 ;  /* 0x0000000203057824 */ /* 0x000fe200078e0202 */
[----:B------:R-:W-:-:S03]  /*4cb0*/  SGXT R0, R8, 0x1 ;  /* 0x000000010800781a */ /* 0x000fc60000000200 */
[----:B------:R-:W-:-:S05]  /*4cc0*/  IMAD.IADD R5, R4, 0x1, R5 ;  /* 0x0000000104057824 */ /* 0x000fca00078e0205 */
[----:B------:R-:W-:Y:S01]  /*4cd0*/  LOP3.LUT R0, R5, 0x1020, R0, 0x78, !PT ;  /* 0x0000102005007812 */ /* 0x000fe200078e7800 */
[----:B------:R-:W-:Y:S03]  /*4ce0*/  BAR.SYNC.DEFER_BLOCKING 0x0 ;  /* 0x0000000000007b1d */ /* 0x000fe60000010000 */
[----:B------:R-:W-:Y:S02]  /*4cf0*/  LOP3.LUT R4, R0, 0x40, RZ, 0x3c, !PT ;  /* 0x0000004000047812 */ /* 0x000fe400078e3cff */
[----:B------:R-:W-:-:S05]  /*4d00*/  LOP3.LUT R2, R16, 0x7f, RZ, 0xc0, !PT ;  /* 0x0000007f10027812 */ /* 0x000fca00078ec0ff */
[----:B------:R-:W-:Y:S01]  /*4d10*/  IMAD R3, R3, 0x80, R2 ;  /* 0x0000008003037824 */ /* 0x000fe200078e0202 */
[----:B------:R-:W-:Y:S04]  /*4d20*/  STS.64 [R0+UR5], R24 ;  /* 0x0000001800007988 */ /* 0x000fe80008000a05 */
[----:B------:R-:W-:Y:S04]  /*4d30*/  STS.64 [R0+UR5+0x200], R6 ;  /* 0x0002000600007988 */ /* 0x000fe80008000a05 */
[----:B------:R-:W-:Y:S04]  /*4d40*/  STS.64 [R4+UR5+0x2000], R26 ;  /* 0x0020001a04007988 */ /* 0x000fe80008000a05 */
[----:B------:R-:W-:Y:S01]  /*4d50*/  STS.64 [R4+UR5+0x2200], R10 ;  /* 0x0022000a04007988 */ /* 0x000fe20008000a05 */
[----:B------:R-:W-:Y:S01]  /*4d60*/  IMAD.SHL.U32 R3, R3, 0x8, RZ ;  /* 0x0000000803037824 */ /* 0x000fe200078e00ff */
[----:B------:R-:W-:-:S04]  /*4d70*/  SHF.R.U32.HI R2, RZ, 0x2, R9 ;  /* 0x00000002ff027819 */ /* 0x000fc80000011609 */
[----:B------:R-:W-:Y:S01]  /*4d80*/  LOP3.LUT R12, R3, R2, RZ, 0x3c, !PT ;  /* 0x00000002030c7212 */ /* 0x000fe200078e3cff */
[----:B------:R-:W-:Y:S01]  /*4d90*/  BAR.SYNC.DEFER_BLOCKING 0x0 ;  /* 0x0000000000007b1d */ /* 0x000fe20000010000 */
[----:B------:R-:W-:-:S04]  /*4da0*/  SHF.R.U32.HI R28, RZ, 0x6, R16 ;  /* 0x00000006ff1c7819 */ /* 0x000fc80000011610 */
[----:B------:R-:W-:Y:S01]  /*4db0*/  SGXT.U32 R28, R28, 0x3 ;  /* 0x000000031c1c781a */ /* 0x000fe20000000000 */
[----:B------:R-:W0:Y:S04]  /*4dc0*/  LDS.64 R14, [R12+UR5] ;  /* 0x000000050c0e7984 */ /* 0x000e280008000a00 */
[----:B------:R-:W-:Y:S04]  /*4dd0*/  LDS.64 R16, [R12+UR5+0x400] ;  /* 0x000400050c107984 */ /* 0x000fe80008000a00 */
[----:B------:R-:W1:Y:S04]  /*4de0*/  LDS.64 R18, [R12+UR5+0x800] ;  /* 0x000800050c127984 */ /* 0x000e680008000a00 */
[----:B------:R-:W4:Y:S01]  /*4df0*/  LDS.64 R20, [R12+UR5+0xc00] ;  /* 0x000c00050c147984 */ /* 0x000f220008000a00 */
[----:B0-----:R-:W-:-:S02]  /*4e00*/  PRMT R11, R14, 0x7632, R11 ;  /* 0x000076320e0b7816 */ /* 0x001fc4000000000b */
[----:B-1----:R-:W-:Y:S01]  /*4e10*/  PRMT R24, R18, 0x7632, R24 ;  /* 0x0000763212187816 */ /* 0x002fe20000000018 */
[C---:B--2---:R-:W-:Y:S01]  /*4e20*/  IMAD R3, R13.reuse, UR4, RZ ;  /* 0x000000040d037c24 */ /* 0x044fe2000f8e02ff */
[----:B------:R-:W-:Y:S01]  /*4e30*/  ISETP.GE.AND P0, PT, R13, UR8, PT ;  /* 0x000000080d007c0c */ /* 0x000fe2000bf06270 */
[----:B------:R-:W-:Y:S01]  /*4e40*/  ULDC UR4, c[0x0][0x248] ;  /* 0x0000920000047ab9 */ /* 0x000fe20000000800 */
[C---:B---3--:R-:W-:Y:S02]  /*4e50*/  LOP3.LUT R2, R40.reuse, R28, RZ, 0xfc, !PT ;  /* 0x0000001c28027212 */ /* 0x048fe400078efcff */
[----:B------:R-:W-:Y:S02]  /*4e60*/  LOP3.LUT R0, R40, 0x8, R28, 0xfe, !PT ;  /* 0x0000000828007812 */ /* 0x000fe400078efe1c */
[----:B------:R-:W-:Y:S01]  /*4e70*/  LEA R22, P3, R3, UR6, 0x1 ;  /* 0x0000000603167c11 */ /* 0x000fe2000f8608ff */
[----:B------:R-:W-:Y:S01]  /*4e80*/  IMAD R5, R2, UR4, RZ ;  /* 0x0000000402057c24 */ /* 0x000fe2000f8e02ff */
[C---:B------:R-:W-:Y:S01]  /*4e90*/  ISETP.LT.AND P1, PT, R0.reuse, UR9, !P0 ;  /* 0x0000000900007c0c */ /* 0x040fe2000c721270 */
[----:B------:R-:W-:Y:S01]  /*4ea0*/  IMAD R0, R0, UR4, RZ ;  /* 0x0000000400007c24 */ /* 0x000fe2000f8e02ff */
[----:B------:R-:W-:-:S02]  /*4eb0*/  ISETP.LT.AND P2, PT, R2, UR9, !P0 ;  /* 0x0000000902007c0c */ /* 0x000fc4000c741270 */
[----:B------:R-:W-:Y:S02]  /*4ec0*/  LEA.HI.X.SX32 R23, R3, UR7, 0x1, P3 ;  /* 0x0000000703177c11 */ /* 0x000fe400098f0eff */
[CC--:B------:R-:W-:Y:S02]  /*4ed0*/  LEA R2, P3, R5.reuse, R22.reuse, 0x1 ;  /* 0x0000001605027211 */ /* 0x0c0fe400078608ff */
[----:B------:R-:W-:Y:S02]  /*4ee0*/  LOP3.LUT R6, R40, 0x10, R28, 0xfe, !PT ;  /* 0x0000001028067812 */ /* 0x000fe400078efe1c */
[----:B------:R-:W-:Y:S02]  /*4ef0*/  LEA R4, P4, R0, R22, 0x1 ;  /* 0x0000001600047211 */ /* 0x000fe400078808ff */
[-C--:B------:R-:W-:Y:S01]  /*4f00*/  LEA.HI.X.SX32 R3, R5, R23.reuse, 0x1, P3 ;  /* 0x0000001705037211 */ /* 0x080fe200018f0eff */
[----:B------:R-:W-:Y:S01]  /*4f10*/  IMAD R7, R6, UR4, RZ ;  /* 0x0000000406077c24 */ /* 0x000fe2000f8e02ff */
[----:B------:R-:W-:-:S02]  /*4f20*/  LEA.HI.X.SX32 R5, R0, R23, 0x1, P4 ;  /* 0x0000001700057211 */ /* 0x000fc400020f0eff */
[--C-:B------:R-:W-:Y:S02]  /*4f30*/  LOP3.LUT R0, R40, 0x18, R28.reuse, 0xfe, !PT ;  /* 0x0000001828007812 */ /* 0x100fe400078efe1c */
[----:B------:R-:W-:Y:S02]  /*4f40*/  ISETP.LT.AND P6, PT, R6, UR9, !P0 ;  /* 0x0000000906007c0c */ /* 0x000fe4000c7c1270 */
[C---:B------:R-:W-:Y:S01]  /*4f50*/  LEA R6, P3, R7.reuse, R22, 0x1 ;  /* 0x0000001607067211 */ /* 0x040fe200078608ff */
[C---:B------:R-:W-:Y:S01]  /*4f60*/  IMAD R10, R0.reuse, UR4, RZ ;  /* 0x00000004000a7c24 */ /* 0x040fe2000f8e02ff */
[----:B------:R-:W-:Y:S02]  /*4f70*/  ISETP.LT.AND P5, PT, R0, UR9, !P0 ;  /* 0x0000000900007c0c */ /* 0x000fe4000c7a1270 */
[----:B------:R-:W-:Y:S01]  /*4f80*/  LOP3.LUT R9, R40, 0x20, R28, 0xfe, !PT ;  /* 0x0000002028097812 */ /* 0x000fe200078efe1c */
[----:B------:R0:W-:Y:S01]  /*4f90*/  @P2 STG.E.U16 desc[UR40][R2.64], R14 ;  /* 0x0000000e02002986 */ /* 0x0001e2000c101528 */
[----:B------:R-:W-:-:S02]  /*4fa0*/  LEA.HI.X.SX32 R7, R7, R23, 0x1, P3 ;  /* 0x0000001707077211 */ /* 0x000fc400018f0eff */
[--C-:B------:R-:W-:Y:S02]  /*4fb0*/  LOP3.LUT R8, R40, 0x28, R28.reuse, 0xfe, !PT ;  /* 0x0000002828087812 */ /* 0x100fe400078efe1c */
[C---:B------:R-:W-:Y:S01]  /*4fc0*/  ISETP.LT.AND P2, PT, R9.reuse, UR9, !P0 ;  /* 0x0000000909007c0c */ /* 0x040fe2000c741270 */
[----:B------:R-:W-:Y:S01]  /*4fd0*/  IMAD R9, R9, UR4, RZ ;  /* 0x0000000409097c24 */ /* 0x000fe2000f8e02ff */
[----:B------:R1:W-:Y:S01]  /*4fe0*/  @P1 STG.E.U16 desc[UR40][R4.64], R11 ;  /* 0x0000000b04001986 */ /* 0x0003e2000c101528 */
[-C--:B0-----:R-:W-:Y:S02]  /*4ff0*/  LEA R2, P3, R10, R22.reuse, 0x1 ;  /* 0x000000160a027211 */ /* 0x081fe400078608ff */
[----:B------:R-:W-:Y:S02]  /*5000*/  LOP3.LUT R0, R40, 0x30, R28, 0xfe, !PT ;  /* 0x0000003028007812 */ /* 0x000fe400078efe1c */
[----:B------:R-:W-:Y:S02]  /*5010*/  LEA.HI.X.SX32 R3, R10, R23, 0x1, P3 ;  /* 0x000000170a037211 */ /* 0x000fe400018f0eff */
[----:B-1----:R-:W-:Y:S01]  /*5020*/  PRMT R5, R15, 0x7632, R5 ;  /* 0x000076320f057816 */ /* 0x002fe20000000005 */
[C---:B------:R-:W-:Y:S01]  /*5030*/  IMAD R11, R8.reuse, UR4, RZ ;  /* 0x00000004080b7c24 */ /* 0x040fe2000f8e02ff */
[----:B------:R-:W-:Y:S01]  /*5040*/  ISETP.LT.AND P1, PT, R8, UR9, !P0 ;  /* 0x0000000908007c0c */ /* 0x000fe2000c721270 */
[----:B------:R0:W-:Y:S01]  /*5050*/  @P6 STG.E.U16 desc[UR40][R6.64], R15 ;  /* 0x0000000f06006986 */ /* 0x0001e2000c101528 */
[----:B------:R-:W-:-:S02]  /*5060*/  LEA R4, P4, R9, R22, 0x1 ;  /* 0x0000001609047211 */ /* 0x000fc400078808ff */
[C---:B------:R-:W-:Y:S01]  /*5070*/  ISETP.LT.AND P3, PT, R0.reuse, UR9, !P0 ;  /* 0x0000000900007c0c */ /* 0x040fe2000c761270 */
[----:B------:R1:W-:Y:S01]  /*5080*/  @P5 STG.E.U16 desc[UR40][R2.64], R5 ;  /* 0x0000000502005986 */ /* 0x0003e2000c101528 */
[----:B------:R-:W-:Y:S01]  /*5090*/  IMAD R0, R0, UR4, RZ ;  /* 0x0000000400007c24 */ /* 0x000fe2000f8e02ff */
[----:B------:R-:W-:Y:S02]  /*50a0*/  LOP3.LUT R10, R40, 0x38, R28, 0xfe, !PT ;  /* 0x00000038280a7812 */ /* 0x000fe400078efe1c */
[----:B------:R-:W-:Y:S02]  /*50b0*/  PRMT R14, R16, 0x7632, R14 ;  /* 0x00007632100e7816 */ /* 0x000fe4000000000e */
[----:B0-----:R-:W-:Y:S02]  /*50c0*/  LEA R6, P5, R11, R22, 0x1 ;  /* 0x000000160b067211 */ /* 0x001fe400078a08ff */
[----:B-1----:R-:W-:Y:S02]  /*50d0*/  LEA.HI.X.SX32 R5, R9, R23, 0x1, P4 ;  /* 0x0000001709057211 */ /* 0x002fe400020f0eff */
[----:B------:R-:W-:-:S02]  /*50e0*/  LOP3.LUT R3, R40, 0x40, R28, 0xfe, !PT ;  /* 0x0000004028037812 */ /* 0x000fc400078efe1c */
[-C--:B------:R-:W-:Y:S01]  /*50f0*/  LEA.HI.X.SX32 R7, R11, R23.reuse, 0x1, P5 ;  /* 0x000000170b077211 */ /* 0x080fe200028f0eff */
[----:B------:R0:W-:Y:S01]  /*5100*/  @P2 STG.E.U16 desc[UR40][R4.64], R16 ;  /* 0x0000001004002986 */ /* 0x0001e2000c101528 */
[----:B------:R-:W-:Y:S02]  /*5110*/  LEA R8, P6, R0, R22, 0x1 ;  /* 0x0000001600087211 */ /* 0x000fe400078c08ff */
[----:B------:R-:W-:Y:S02]  /*5120*/  LOP3.LUT R2, R40, 0x48, R28, 0xfe, !PT ;  /* 0x0000004828027812 */ /* 0x000fe400078efe1c */
[C---:B------:R-:W-:Y:S01]  /*5130*/  ISETP.LT.AND P4, PT, R10.reuse, UR9, !P0 ;  /* 0x000000090a007c0c */ /* 0x040fe2000c781270 */
[----:B------:R-:W-:Y:S01]  /*5140*/  IMAD R10, R10, UR4, RZ ;  /* 0x000000040a0a7c24 */ /* 0x000fe2000f8e02ff */
[C---:B------:R-:W-:Y:S01]  /*5150*/  ISETP.LT.AND P5, PT, R3.reuse, UR9, !P0 ;  /* 0x0000000903007c0c */ /* 0x040fe2000c7a1270 */
[----:B------:R1:W-:Y:S01]  /*5160*/  @P1 STG.E.U16 desc[UR40][R6.64], R14 ;  /* 0x0000000e06001986 */ /* 0x0003e2000c101528 */
[----:B------:R-:W-:Y:S01]  /*5170*/  LEA.HI.X.SX32 R9, R0, R23, 0x1, P6 ;  /* 0x0000001700097211 */ /* 0x000fe200030f0eff */
[----:B0-----:R-:W-:Y:S01]  /*5180*/  IMAD R5, R3, UR4, RZ ;  /* 0x0000000403057c24 */ /* 0x001fe2000f8e02ff */
[----:B------:R-:W-:-:S03]  /*5190*/  ISETP.LT.AND P6, PT, R2, UR9, !P0 ;  /* 0x0000000902007c0c */ /* 0x000fc6000c7c1270 */
[----:B------:R0:W-:Y:S01]  /*51a0*/  @P3 STG.E.U16 desc[UR40][R8.64], R17 ;  /* 0x0000001108003986 */ /* 0x0001e2000c101528 */
[CC--:B------:R-:W-:Y:S01]  /*51b0*/  LEA R4, P2, R5.reuse, R22.reuse, 0x1 ;  /* 0x0000001605047211 */ /* 0x0c0fe200078408ff */
[----:B-1----:R-:W-:Y:S01]  /*51c0*/  IMAD R7, R2, UR4, RZ ;  /* 0x0000000402077c24 */ /* 0x002fe2000f8e02ff */
[C---:B------:R-:W-:Y:S02]  /*51d0*/  LEA R2, P1, R10.reuse, R22, 0x1 ;  /* 0x000000160a027211 */ /* 0x040fe400078208ff */
[-C--:B------:R-:W-:Y:S02]  /*51e0*/  LEA.HI.X.SX32 R5, R5, R23.reuse, 0x1, P2 ;  /* 0x0000001705057211 */ /* 0x080fe400010f0eff */
[----:B------:R-:W-:Y:S02]  /*51f0*/  LEA.HI.X.SX32 R3, R10, R23, 0x1, P1 ;  /* 0x000000170a037211 */ /* 0x000fe400008f0eff */
[----:B0-----:R-:W-:Y:S02]  /*5200*/  PRMT R17, R17, 0x7632, R17 ;  /* 0x0000763211117816 */ /* 0x001fe40000000011 */
[----:B------:R-:W-:-:S02]  /*5210*/  LOP3.LUT R9, R40, 0x58, R28, 0xfe, !PT ;  /* 0x0000005828097812 */ /* 0x000fc400078efe1c */
[CC--:B------:R-:W-:Y:S02]  /*5220*/  LEA R6, P3, R7.reuse, R22.reuse, 0x1 ;  /* 0x0000001607067211 */ /* 0x0c0fe400078608ff */
[C-C-:B------:R-:W-:Y:S01]  /*5230*/  LOP3.LUT R10, R40.reuse, 0x50, R28.reuse, 0xfe, !PT ;  /* 0x00000050280a7812 */ /* 0x140fe200078efe1c */
[----:B------:R0:W-:Y:S01]  /*5240*/  @P4 STG.E.U16 desc[UR40][R2.64], R17 ;  /* 0x0000001102004986 */ /* 0x0001e2000c101528 */
[--C-:B------:R-:W-:Y:S02]  /*5250*/  LOP3.LUT R8, R40, 0x60, R28.reuse, 0xfe, !PT ;  /* 0x0000006028087812 */ /* 0x100fe400078efe1c */
[----:B------:R-:W-:Y:S01]  /*5260*/  LEA.HI.X.SX32 R7, R7, R23, 0x1, P3 ;  /* 0x0000001707077211 */ /* 0x000fe200018f0eff */
[----:B------:R1:W-:Y:S01]  /*5270*/  @P5 STG.E.U16 desc[UR40][R4.64], R18 ;  /* 0x0000001204005986 */ /* 0x0003e2000c101528 */
[C---:B------:R-:W-:Y:S01]  /*5280*/  ISETP.LT.AND P5, PT, R10.reuse, UR9, !P0 ;  /* 0x000000090a007c0c */ /* 0x040fe2000c7a1270 */
[----:B------:R-:W-:Y:S01]  /*5290*/  IMAD R10, R10, UR4, RZ ;  /* 0x000000040a0a7c24 */ /* 0x000fe2000f8e02ff */
[C---:B------:R-:W-:Y:S01]  /*52a0*/  ISETP.LT.AND P4, PT, R9.reuse, UR9, !P0 ;  /* 0x0000000909007c0c */ /* 0x040fe2000c781270 */
[----:B------:R-:W-:Y:S01]  /*52b0*/  IMAD R9, R9, UR4, RZ ;  /* 0x0000000409097c24 */ /* 0x000fe2000f8e02ff */
[----:B------:R-:W-:Y:S01]  /*52c0*/  LOP3.LUT R13, R40, 0x70, R28, 0xfe, !PT ;  /* 0x00000070280d7812 */ /* 0x000fe200078efe1c */
[----:B------:R-:W-:Y:S01]  /*52d0*/  IMAD R12, R8, UR4, RZ ;  /* 0x00000004080c7c24 */ /* 0x000fe2000f8e02ff */
[----:B------:R2:W-:Y:S01]  /*52e0*/  @P6 STG.E.U16 desc[UR40][R6.64], R24 ;  /* 0x0000001806006986 */ /* 0x0005e2000c101528 */
[----:B0-----:R-:W-:-:S02]  /*52f0*/  LEA R2, P6, R10, R22, 0x1 ;  /* 0x000000160a027211 */ /* 0x001fc400078c08ff */
[----:B------:R-:W-:Y:S01]  /*5300*/  IMAD R15, R13, UR4, RZ ;  /* 0x000000040d0f7c24 */ /* 0x000fe2000f8e02ff */
[CC--:B-1----:R-:W-:Y:S02]  /*5310*/  LEA R4, P1, R9.reuse, R22.reuse, 0x1 ;  /* 0x0000001609047211 */ /* 0x0c2fe400078208ff */
[--C-:B------:R-:W-:Y:S02]  /*5320*/  LOP3.LUT R11, R40, 0x68, R28.reuse, 0xfe, !PT ;  /* 0x00000068280b7812 */ /* 0x100fe400078efe1c */
[-C--:B------:R-:W-:Y:S02]  /*5330*/  LEA.HI.X.SX32 R3, R10, R23.reuse, 0x1, P6 ;  /* 0x000000170a037211 */ /* 0x080fe400030f0eff */
[----:B------:R-:W-:Y:S02]  /*5340*/  LEA.HI.X.SX32 R5, R9, R23, 0x1, P1 ;  /* 0x0000001709057211 */ /* 0x000fe400008f0eff */
[-C--:B--2---:R-:W-:Y:S02]  /*5350*/  LEA R6, P2, R12, R22.reuse, 0x1 ;  /* 0x000000160c067211 */ /* 0x084fe400078408ff */
[----:B------:R-:W-:Y:S01]  /*5360*/  LEA R10, P1, R15, R22, 0x1 ;  /* 0x000000160f0a7211 */ /* 0x000fe200078208ff */
[----:B------:R-:W-:Y:S01]  /*5370*/  IMAD R14, R11, UR4, RZ ;  /* 0x000000040b0e7c24 */ /* 0x000fe2000f8e02ff */
[----:B------:R-:W-:-:S02]  /*5380*/  LOP3.LUT R0, R40, 0x78, R28, 0xfe, !PT ;  /* 0x0000007828007812 */ /* 0x000fc400078efe1c */
[-C--:B------:R-:W-:Y:S02]  /*5390*/  LEA.HI.X.SX32 R7, R12, R23.reuse, 0x1, P2 ;  /* 0x000000170c077211 */ /* 0x080fe400010f0eff */
[----:B------:R-:W-:Y:S02]  /*53a0*/  ISETP.LT.AND P3, PT, R8, UR9, !P0 ;  /* 0x0000000908007c0c */ /* 0x000fe4000c761270 */
[----:B------:R-:W-:Y:S02]  /*53b0*/  ISETP.LT.AND P2, PT, R11, UR9, !P0 ;  /* 0x000000090b007c0c */ /* 0x000fe4000c741270 */
[----:B------:R-:W-:Y:S02]  /*53c0*/  LEA.HI.X.SX32 R11, R15, R23, 0x1, P1 ;  /* 0x000000170f0b7211 */ /* 0x000fe400008f0eff */
[----:B------:R-:W-:Y:S02]  /*53d0*/  ISETP.LT.AND P1, PT, R13, UR9, !P0 ;  /* 0x000000090d007c0c */ /* 0x000fe4000c721270 */
[C---:B------:R-:W-:Y:S01]  /*53e0*/  ISETP.LT.AND P0, PT, R0.reuse, UR9, !P0 ;  /* 0x0000000900007c0c */ /* 0x040fe2000c701270 */
[----:B------:R-:W-:Y:S01]  /*53f0*/  IMAD R16, R0, UR4, RZ ;  /* 0x0000000400107c24 */ /* 0x000fe2000f8e02ff */
[----:B------:R-:W-:Y:S01]  /*5400*/  LEA R8, P6, R14, R22, 0x1 ;  /* 0x000000160e087211 */ /* 0x000fe200078c08ff */
[----:B------:R4:W-:Y:S01]  /*5410*/  @P5 STG.E.U16 desc[UR40][R2.64], R19 ;  /* 0x0000001302005986 */ /* 0x0009e2000c101528 */
[----:B------:R-:W-:-:S02]  /*5420*/  PRMT R0, R19, 0x7632, R0 ;  /* 0x0000763213007816 */ /* 0x000fc40000000000 */
[----:B------:R-:W-:-:S03]  /*5430*/  LEA.HI.X.SX32 R9, R14, R23, 0x1, P6 ;  /* 0x000000170e097211 */ /* 0x000fc600030f0eff */
[----:B------:R0:W-:Y:S01]  /*5440*/  @P4 STG.E.U16 desc[UR40][R4.64], R0 ;  /* 0x0000000004004986 */ /* 0x0001e2000c101528 */
[----:B------:R-:W-:Y:S02]  /*5450*/  LEA R12, P6, R16, R22, 0x1 ;  /* 0x00000016100c7211 */ /* 0x000fe400078c08ff */
[----:B----4-:R-:W-:Y:S01]  /*5460*/  PRMT R3, R20, 0x7632, R3 ;  /* 0x0000763214037816 */ /* 0x010fe20000000003 */
[----:B------:R0:W-:Y:S04]  /*5470*/  @P3 STG.E.U16 desc[UR40][R6.64], R20 ;  /* 0x0000001406003986 */ /* 0x0001e8000c101528 */
[----:B------:R0:W-:Y:S01]  /*5480*/  @P2 STG.E.U16 desc[UR40][R8.64], R3 ;  /* 0x0000000308002986 */ /* 0x0001e2000c101528 */
[----:B------:R-:W-:-:S03]  /*5490*/  LEA.HI.X.SX32 R13, R16, R23, 0x1, P6 ;  /* 0x00000017100d7211 */ /* 0x000fc600030f0eff */
[----:B------:R0:W-:Y:S01]  /*54a0*/  @P1 STG.E.U16 desc[UR40][R10.64], R21 ;  /* 0x000000150a001986 */ /* 0x0001e2000c101528 */
[----:B------:R-:W-:Y:S05]  /*54b0*/  @!P0 EXIT ;  /* 0x000000000000894d */ /* 0x000fea0003800000 */
[----:B0-----:R-:W-:-:S05]  /*54c0*/  PRMT R6, R21, 0x7632, R6 ;  /* 0x0000763215067816 */ /* 0x001fca0000000006 */
[----:B------:R-:W-:Y:S01]  /*54d0*/  STG.E.U16 desc[UR40][R12.64], R6 ;  /* 0x000000060c007986 */ /* 0x000fe2000c101528 */
[----:B------:R-:W-:Y:S05]  /*54e0*/  EXIT ;  /* 0x000000000000794d */ /* 0x000fea0003800000 */
.L_x_2:
[----:B------:R-:W-:-:S00]  /*54f0*/  BRA `(.L_x_2) ;  /* 0xfffffffc00fc7947 */ /* 0x000fc0000383ffff */
[----:B------:R-:W-:-:S00]  /*5500*/  NOP ;  /* 0x0000000000007918 */ /* 0x000fc00000000000 */
[----:B------:R-:W-:-:S00]  /*5510*/  NOP ;  /* 0x0000000000007918 */ /* 0x000fc00000000000 */
[----:B------:R-:W-:-:S00]  /*5520*/  NOP ;  /* 0x0000000000007918 */ /* 0x000fc00000000000 */
[----:B------:R-:W-:-:S00]  /*5530*/  NOP ;  /* 0x0000000000007918 */ /* 0x000fc00000000000 */
[----:B------:R-:W-:-:S00]  /*5540*/  NOP ;  /* 0x0000000000007918 */ /* 0x000fc00000000000 */
[----:B------:R-:W-:-:S00]  /*5550*/  NOP ;  /* 0x0000000000007918 */ /* 0x000fc00000000000 */
[----:B------:R-:W-:-:S00]  /*5560*/  NOP ;  /* 0x0000000000007918 */ /* 0x000fc00000000000 */
[----:B------:R-:W-:-:S00]  /*5570*/  NOP ;  /* 0x0000000000007918 */ /* 0x000fc00000000000 */
.L_x_3:


//--------------------- .nv.shared.matmul_kernel  --------------------------
	.section	.nv.shared.matmul_kernel,"aw",@nobits
	.sectionflags	@""
	.align	16
	.zero		1024


//--------------------- .nv.shared.reserved.0     --------------------------
	.section	.nv.shared.reserved.0,"aw",@nobits
	.weak		__nv_reservedSMEM_offset_0_alias
	.size		__nv_reservedSMEM_offset_0_alias, 0, 0
	.other		__nv_reservedSMEM_offset_0_alias,@"STO_CUDA_RESERVED_SHARED STV_DEFAULT"
__nv_reservedSMEM_offset_0_alias:
	.zero		0


//--------------------- .nv.constant0.matmul_kernel --------------------------
	.section	.nv.constant0.matmul_kernel,"a",@progbits
	.sectionflags	@""
	.align	4
.nv.constant0.matmul_kernel:
	.zero		608


//--------------------- SYMBOLS --------------------------

	.type		.nv.reservedSmem.offset0,@object
	.size		.nv.reservedSmem.offset0,0x4
